	.target	sm_90a

	.elftype	@"ET_EXEC"


//--------------------- .note.nv.tkinfo           --------------------------
	.section	.note.nv.tkinfo,"",@"SHT_NOTE"
	.sectionflags	@"SHF_NOTE_NV_TKINFO"
	.tkinfo
        /*0018*/ 	.word	0x00000002
        /*0030*/ 	.string	""
        /*0030*/ 	.string	"ptxas"
        /*0030*/ 	.string	"Cuda compilation tools, release 13.0, V13.0.88"
        /*0030*/ 	.string	"Build cuda_13.0.r13.0/compiler.36424714_0"
        /*0030*/ 	.string	"-arch sm_90a -m 64 "



//--------------------- .note.nv.cuinfo           --------------------------
	.section	.note.nv.cuinfo,"",@"SHT_NOTE"
	.sectionflags	@"SHF_NOTE_NV_CUINFO"
        /*0018*/ 	.short	0x0002
        /*001a*/ 	.short	0x005a
        /*001c*/ 	.short	0x0082
	.zero		2


//--------------------- .nv.info                  --------------------------
	.section	.nv.info,"",@"SHT_CUDA_INFO"
	.align	4


	//----- nvinfo : EIATTR_REGCOUNT
	.align		4
        /*0000*/ 	.byte	0x04, 0x2f
        /*0002*/ 	.short	(.L_12 - .L_11)
	.align		4
.L_11:
        /*0004*/ 	.word	index@(_ZN7cutlass13device_kernelINS_4conv6kernel13ConvUniversalINS1_16ConvProblemShapeILNS1_8OperatorE1ELi2EEENS1_10collective14CollectiveConvINS1_46MainloopSm90TmaGmmaWarpSpecializedImplicitGemmILS5_1ELi14ELi2EN4cute5tupleIJNSA_1CILi1EEESD_SD_EEENS1_36KernelImplicitTmaWarpSpecializedSm90ELi1EEENSB_IJNSC_ILi64EEESH_NSB_IJSH_EEEEEENS_10bfloat16_tESK_NSA_8TiledMMAINSA_8MMA_AtomIJNSA_4SM904GMMA27MMA_64x64x16_F32BF16BF16_SSILNSO_5MajorE0ELSQ_1ELNSO_7ScaleInE1ELSR_1EEEEEENSA_6LayoutISE_NSB_IJNSC_ILi0EEESV_SV_EEEEENSB_IJNSA_10UnderscoreESY_SY_EEEEENS7_6detail26Sm90ImplicitGemmTileTraitsINSA_20SM90_TMA_LOAD_IM2COLENSA_14ComposedLayoutINSA_7SwizzleILi3ELi4ELi3EEENSA_18smem_ptr_flag_bitsILi16EEENSU_INSB_IJNSB_IJNSC_ILi8EEES19_EEENSB_IJSH_SD_EEENSB_IJSD_NSC_ILi14EEEEEEEEENSB_IJNSB_IJSH_NSC_ILi512EEEEEENSB_IJSD_SV_EEENSB_IJSV_NSC_ILi4096EEEEEEEEEEEEEvEENS12_INSA_13SM90_TMA_LOADENS14_IS16_S18_NSU_INSB_IJS1B_S1A_S1D_EEENSB_IJS1H_S1G_S1J_EEEEEEEvEEEENS_8epilogue10collective6detail29Sm90TmaWarpSpecializedAdapterINS1W_15DefaultEpilogueISK_NSB_IJNSB_IJlllEEESD_SV_EEES21_NS1V_6thread17LinearCombinationISK_Li1EffLNS22_9ScaleType4KindE0ELNS_15FloatRoundStyleE2ESK_EENS_4gemm15EpilogueDefaultEEEEEvvEEEEvNT_6ParamsE)
        /*0008*/ 	.word	0x0000003a


	//----- nvinfo : EIATTR_FRAME_SIZE
	.align		4
.L_12:
        /*000c*/ 	.byte	0x04, 0x11
        /*000e*/ 	.short	(.L_14 - .L_13)
	.align		4
.L_13:
        /*0010*/ 	.word	index@(_ZN7cutlass13device_kernelINS_4conv6kernel13ConvUniversalINS1_16ConvProblemShapeILNS1_8OperatorE1ELi2EEENS1_10collective14CollectiveConvINS1_46MainloopSm90TmaGmmaWarpSpecializedImplicitGemmILS5_1ELi14ELi2EN4cute5tupleIJNSA_1CILi1EEESD_SD_EEENS1_36KernelImplicitTmaWarpSpecializedSm90ELi1EEENSB_IJNSC_ILi64EEESH_NSB_IJSH_EEEEEENS_10bfloat16_tESK_NSA_8TiledMMAINSA_8MMA_AtomIJNSA_4SM904GMMA27MMA_64x64x16_F32BF16BF16_SSILNSO_5MajorE0ELSQ_1ELNSO_7ScaleInE1ELSR_1EEEEEENSA_6LayoutISE_NSB_IJNSC_ILi0EEESV_SV_EEEEENSB_IJNSA_10UnderscoreESY_SY_EEEEENS7_6detail26Sm90ImplicitGemmTileTraitsINSA_20SM90_TMA_LOAD_IM2COLENSA_14ComposedLayoutINSA_7SwizzleILi3ELi4ELi3EEENSA_18smem_ptr_flag_bitsILi16EEENSU_INSB_IJNSB_IJNSC_ILi8EEES19_EEENSB_IJSH_SD_EEENSB_IJSD_NSC_ILi14EEEEEEEEENSB_IJNSB_IJSH_NSC_ILi512EEEEEENSB_IJSD_SV_EEENSB_IJSV_NSC_ILi4096EEEEEEEEEEEEEvEENS12_INSA_13SM90_TMA_LOADENS14_IS16_S18_NSU_INSB_IJS1B_S1A_S1D_EEENSB_IJS1H_S1G_S1J_EEEEEEEvEEEENS_8epilogue10collective6detail29Sm90TmaWarpSpecializedAdapterINS1W_15DefaultEpilogueISK_NSB_IJNSB_IJlllEEESD_SV_EEES21_NS1V_6thread17LinearCombinationISK_Li1EffLNS22_9ScaleType4KindE0ELNS_15FloatRoundStyleE2ESK_EENS_4gemm15EpilogueDefaultEEEEEvvEEEEvNT_6ParamsE)
        /*0014*/ 	.word	0x00000000


	//----- nvinfo : EIATTR_MIN_STACK_SIZE
	.align		4
.L_14:
        /*0018*/ 	.byte	0x04, 0x12
        /*001a*/ 	.short	(.L_16 - .L_15)
	.align		4
.L_15:
        /*001c*/ 	.word	index@(_ZN7cutlass13device_kernelINS_4conv6kernel13ConvUniversalINS1_16ConvProblemShapeILNS1_8OperatorE1ELi2EEENS1_10collective14CollectiveConvINS1_46MainloopSm90TmaGmmaWarpSpecializedImplicitGemmILS5_1ELi14ELi2EN4cute5tupleIJNSA_1CILi1EEESD_SD_EEENS1_36KernelImplicitTmaWarpSpecializedSm90ELi1EEENSB_IJNSC_ILi64EEESH_NSB_IJSH_EEEEEENS_10bfloat16_tESK_NSA_8TiledMMAINSA_8MMA_AtomIJNSA_4SM904GMMA27MMA_64x64x16_F32BF16BF16_SSILNSO_5MajorE0ELSQ_1ELNSO_7ScaleInE1ELSR_1EEEEEENSA_6LayoutISE_NSB_IJNSC_ILi0EEESV_SV_EEEEENSB_IJNSA_10UnderscoreESY_SY_EEEEENS7_6detail26Sm90ImplicitGemmTileTraitsINSA_20SM90_TMA_LOAD_IM2COLENSA_14ComposedLayoutINSA_7SwizzleILi3ELi4ELi3EEENSA_18smem_ptr_flag_bitsILi16EEENSU_INSB_IJNSB_IJNSC_ILi8EEES19_EEENSB_IJSH_SD_EEENSB_IJSD_NSC_ILi14EEEEEEEEENSB_IJNSB_IJSH_NSC_ILi512EEEEEENSB_IJSD_SV_EEENSB_IJSV_NSC_ILi4096EEEEEEEEEEEEEvEENS12_INSA_13SM90_TMA_LOADENS14_IS16_S18_NSU_INSB_IJS1B_S1A_S1D_EEENSB_IJS1H_S1G_S1J_EEEEEEEvEEEENS_8epilogue10collective6detail29Sm90TmaWarpSpecializedAdapterINS1W_15DefaultEpilogueISK_NSB_IJNSB_IJlllEEESD_SV_EEES21_NS1V_6thread17LinearCombinationISK_Li1EffLNS22_9ScaleType4KindE0ELNS_15FloatRoundStyleE2ESK_EENS_4gemm15EpilogueDefaultEEEEEvvEEEEvNT_6ParamsE)
        /*0020*/ 	.word	0x00000000
.L_16:


//--------------------- .nv.compat                --------------------------
	.section	.nv.compat,"",@"SHT_CUDA_COMPAT_INFO"
	.align	4
        /*0000*/ 	.byte	0x02, 0x09, 0x01, 0x00, 0x02, 0x02, 0x04, 0x00, 0x02, 0x05, 0x05, 0x00, 0x03, 0x07, 0x01, 0x01
        /*0010*/ 	.byte	0x02, 0x03, 0x01, 0x00, 0x02, 0x06, 0x01, 0x00, 0x04, 0x0b, 0x08, 0x00, 0x00, 0x00, 0x00, 0x00
        /*0020*/ 	.byte	0x00, 0x00, 0x00, 0x00


//--------------------- .nv.info._ZN7cutlass13device_kernelINS_4conv6kernel13ConvUniversalINS1_16ConvProblemShapeILNS1_8OperatorE1ELi2EEENS1_10collective14CollectiveConvINS1_46MainloopSm90TmaGmmaWarpSpecializedImplicitGemmILS5_1ELi14ELi2EN4cute5tupleIJNSA_1CILi1EEESD_SD_EEENS1_36KernelImplicitTmaWarpSpecializedSm90ELi1EEENSB_IJNSC_ILi64EEESH_NSB_IJSH_EEEEEENS_10bfloat16_tESK_NSA_8TiledMMAINSA_8MMA_AtomIJNSA_4SM904GMMA27MMA_64x64x16_F32BF16BF16_SSILNSO_5MajorE0ELSQ_1ELNSO_7ScaleInE1ELSR_1EEEEEENSA_6LayoutISE_NSB_IJNSC_ILi0EEESV_SV_EEEEENSB_IJNSA_10UnderscoreESY_SY_EEEEENS7_6detail26Sm90ImplicitGemmTileTraitsINSA_20SM90_TMA_LOAD_IM2COLENSA_14ComposedLayoutINSA_7SwizzleILi3ELi4ELi3EEENSA_18smem_ptr_flag_bitsILi16EEENSU_INSB_IJNSB_IJNSC_ILi8EEES19_EEENSB_IJSH_SD_EEENSB_IJSD_NSC_ILi14EEEEEEEEENSB_IJNSB_IJSH_NSC_ILi512EEEEEENSB_IJSD_SV_EEENSB_IJSV_NSC_ILi4096EEEEEEEEEEEEEvEENS12_INSA_13SM90_TMA_LOADENS14_IS16_S18_NSU_INSB_IJS1B_S1A_S1D_EEENSB_IJS1H_S1G_S1J_EEEEEEEvEEEENS_8epilogue10collective6detail29Sm90TmaWarpSpecializedAdapterINS1W_15DefaultEpilogueISK_NSB_IJNSB_IJlllEEESD_SV_EEES21_NS1V_6thread17LinearCombinationISK_Li1EffLNS22_9ScaleType4KindE0ELNS_15FloatRoundStyleE2ESK_EENS_4gemm15EpilogueDefaultEEEEEvvEEEEvNT_6ParamsE --------------------------
	.section	.nv.info._ZN7cutlass13device_kernelINS_4conv6kernel13ConvUniversalINS1_16ConvProblemShapeILNS1_8OperatorE1ELi2EEENS1_10collective14CollectiveConvINS1_46MainloopSm90TmaGmmaWarpSpecializedImplicitGemmILS5_1ELi14ELi2EN4cute5tupleIJNSA_1CILi1EEESD_SD_EEENS1_36KernelImplicitTmaWarpSpecializedSm90ELi1EEENSB_IJNSC_ILi64EEESH_NSB_IJSH_EEEEEENS_10bfloat16_tESK_NSA_8TiledMMAINSA_8MMA_AtomIJNSA_4SM904GMMA27MMA_64x64x16_F32BF16BF16_SSILNSO_5MajorE0ELSQ_1ELNSO_7ScaleInE1ELSR_1EEEEEENSA_6LayoutISE_NSB_IJNSC_ILi0EEESV_SV_EEEEENSB_IJNSA_10UnderscoreESY_SY_EEEEENS7_6detail26Sm90ImplicitGemmTileTraitsINSA_20SM90_TMA_LOAD_IM2COLENSA_14ComposedLayoutINSA_7SwizzleILi3ELi4ELi3EEENSA_18smem_ptr_flag_bitsILi16EEENSU_INSB_IJNSB_IJNSC_ILi8EEES19_EEENSB_IJSH_SD_EEENSB_IJSD_NSC_ILi14EEEEEEEEENSB_IJNSB_IJSH_NSC_ILi512EEEEEENSB_IJSD_SV_EEENSB_IJSV_NSC_ILi4096EEEEEEEEEEEEEvEENS12_INSA_13SM90_TMA_LOADENS14_IS16_S18_NSU_INSB_IJS1B_S1A_S1D_EEENSB_IJS1H_S1G_S1J_EEEEEEEvEEEENS_8epilogue10collective6detail29Sm90TmaWarpSpecializedAdapterINS1W_15DefaultEpilogueISK_NSB_IJNSB_IJlllEEESD_SV_EEES21_NS1V_6thread17LinearCombinationISK_Li1EffLNS22_9ScaleType4KindE0ELNS_15FloatRoundStyleE2ESK_EENS_4gemm15EpilogueDefaultEEEEEvvEEEEvNT_6ParamsE,"",@"SHT_CUDA_INFO"
	.sectionflags	@""
	.align	4


	//----- nvinfo : EIATTR_CUDA_API_VERSION
	.align		4
        /*0000*/ 	.byte	0x04, 0x37
        /*0002*/ 	.short	(.L_18 - .L_17)
.L_17:
        /*0004*/ 	.word	0x00000082


	//----- nvinfo : EIATTR_KPARAM_INFO
	.align		4
.L_18:
        /*0008*/ 	.byte	0x04, 0x17
        /*000a*/ 	.short	(.L_20 - .L_19)
.L_19:
        /*000c*/ 	.word	0x00000000
        /*0010*/ 	.short	0x0000
        /*0012*/ 	.short	0x0070
        /*0014*/ 	.byte	0x00, 0xf0, 0x01, 0x0e


	//----- nvinfo : EIATTR_SPARSE_MMA_MASK
	.align		4
.L_20:
        /*0018*/ 	.byte	0x03, 0x50
        /*001a*/ 	.short	0x0000


	//----- nvinfo : EIATTR_MAXREG_COUNT
	.align		4
        /*001c*/ 	.byte	0x03, 0x1b
        /*001e*/ 	.short	0x00ff


	//----- nvinfo : EIATTR_NUM_BARRIERS
	.align		4
        /*0020*/ 	.byte	0x02, 0x4c
        /*0022*/ 	.byte	0x01
	.zero		1


	//----- nvinfo : EIATTR_MERCURY_ISA_VERSION
	.align		4
        /*0024*/ 	.byte	0x03, 0x5f
        /*0026*/ 	.short	0x0101


	//----- nvinfo : EIATTR_COOP_GROUP_MASK_REGIDS
	.align		4
        /*0028*/ 	.byte	0x04, 0x29
        /*002a*/ 	.short	(.L_22 - .L_21)


	//   ....[0]....
.L_21:
        /*002c*/ 	.word	0xffffffff


	//   ....[1]....
        /*0030*/ 	.word	0xffffffff


	//   ....[2]....
        /*0034*/ 	.word	0xffffffff


	//----- nvinfo : EIATTR_COOP_GROUP_INSTR_OFFSETS
	.align		4
.L_22:
        /*0038*/ 	.byte	0x04, 0x28
        /*003a*/ 	.short	(.L_24 - .L_23)


	//   ....[0]....
.L_23:
        /*003c*/ 	.word	0x00000060


	//   ....[1]....
        /*0040*/ 	.word	0x00000070


	//   ....[2]....
        /*0044*/ 	.word	0x00000130


	//----- nvinfo : EIATTR_MBARRIER_INSTR_OFFSETS
	.align		4
.L_24:
        /*0048*/ 	.byte	0x04, 0x39
        /*004a*/ 	.short	(.L_26 - .L_25)


	//   ....[0]....
.L_25:
        /*004c*/ 	.word	0x00000270
        /*0050*/ 	.word	0x000000ff
        /*0054*/ 	.word	0x00038000
        /*0058*/ 	.short	0x0100
        /*005a*/ 	.byte	0x08
	.zero		1


	//   ....[1]....
        /*005c*/ 	.word	0x00000280
        /*0060*/ 	.word	0x000000ff
        /*0064*/ 	.word	0x00038070
        /*0068*/ 	.short	0x0100
        /*006a*/ 	.byte	0x08
	.zero		1


	//   ....[2]....
        /*006c*/ 	.word	0x00000290
        /*0070*/ 	.word	0x000000ff
        /*0074*/ 	.word	0x00038008
        /*0078*/ 	.short	0x0100
        /*007a*/ 	.byte	0x08
	.zero		1


	//   ....[3]....
        /*007c*/ 	.word	0x000002a0
        /*0080*/ 	.word	0x000000ff
        /*0084*/ 	.word	0x00038078
        /*0088*/ 	.short	0x0100
        /*008a*/ 	.byte	0x08
	.zero		1


	//   ....[4]....
        /*008c*/ 	.word	0x000002b0
        /*0090*/ 	.word	0x000000ff
        /*0094*/ 	.word	0x00038010
        /*0098*/ 	.short	0x0100
        /*009a*/ 	.byte	0x08
	.zero		1


	//   ....[5]....
        /*009c*/ 	.word	0x000002c0
        /*00a0*/ 	.word	0x000000ff
        /*00a4*/ 	.word	0x00038080
        /*00a8*/ 	.short	0x0100
        /*00aa*/ 	.byte	0x08
	.zero		1


	//   ....[6]....
        /*00ac*/ 	.word	0x000002d0
        /*00b0*/ 	.word	0x000000ff
        /*00b4*/ 	.word	0x00038018
        /*00b8*/ 	.short	0x0100
        /*00ba*/ 	.byte	0x08
	.zero		1


	//   ....[7]....
        /*00bc*/ 	.word	0x000002e0
        /*00c0*/ 	.word	0x000000ff
        /*00c4*/ 	.word	0x00038088
        /*00c8*/ 	.short	0x0100
        /*00ca*/ 	.byte	0x08
	.zero		1


	//   ....[8]....
        /*00cc*/ 	.word	0x000002f0
        /*00d0*/ 	.word	0x000000ff
        /*00d4*/ 	.word	0x00038020
        /*00d8*/ 	.short	0x0100
        /*00da*/ 	.byte	0x08
	.zero		1


	//   ....[9]....
        /*00dc*/ 	.word	0x00000300
        /*00e0*/ 	.word	0x000000ff
        /*00e4*/ 	.word	0x00038090
        /*00e8*/ 	.short	0x0100
        /*00ea*/ 	.byte	0x08
	.zero		1


	//   ....[10]....
        /*00ec*/ 	.word	0x00000310
        /*00f0*/ 	.word	0x000000ff
        /*00f4*/ 	.word	0x00038028
        /*00f8*/ 	.short	0x0100
        /*00fa*/ 	.byte	0x08
	.zero		1


	//   ....[11]....
        /*00fc*/ 	.word	0x00000320
        /*0100*/ 	.word	0x000000ff
        /*0104*/ 	.word	0x00038098
        /*0108*/ 	.short	0x0100
        /*010a*/ 	.byte	0x08
	.zero		1


	//   ....[12]....
        /*010c*/ 	.word	0x00000330
        /*0110*/ 	.word	0x000000ff
        /*0114*/ 	.word	0x00038030
        /*0118*/ 	.short	0x0100
        /*011a*/ 	.byte	0x08
	.zero		1


	//   ....[13]....
        /*011c*/ 	.word	0x00000340
        /*0120*/ 	.word	0x000000ff
        /*0124*/ 	.word	0x000380a0
        /*0128*/ 	.short	0x0100
        /*012a*/ 	.byte	0x08
	.zero		1


	//   ....[14]....
        /*012c*/ 	.word	0x00000350
        /*0130*/ 	.word	0x000000ff
        /*0134*/ 	.word	0x00038038
        /*0138*/ 	.short	0x0100
        /*013a*/ 	.byte	0x08
	.zero		1


	//   ....[15]....
        /*013c*/ 	.word	0x00000360
        /*0140*/ 	.word	0x000000ff
        /*0144*/ 	.word	0x000380a8
        /*0148*/ 	.short	0x0100
        /*014a*/ 	.byte	0x08
	.zero		1


	//   ....[16]....
        /*014c*/ 	.word	0x00000370
        /*0150*/ 	.word	0x000000ff
        /*0154*/ 	.word	0x00038040
        /*0158*/ 	.short	0x0100
        /*015a*/ 	.byte	0x08
	.zero		1


	//   ....[17]....
        /*015c*/ 	.word	0x00000380
        /*0160*/ 	.word	0x000000ff
        /*0164*/ 	.word	0x000380b0
        /*0168*/ 	.short	0x0100
        /*016a*/ 	.byte	0x08
	.zero		1


	//   ....[18]....
        /*016c*/ 	.word	0x00000390
        /*0170*/ 	.word	0x000000ff
        /*0174*/ 	.word	0x00038048
        /*0178*/ 	.short	0x0100
        /*017a*/ 	.byte	0x08
	.zero		1


	//   ....[19]....
        /*017c*/ 	.word	0x000003a0
        /*0180*/ 	.word	0x000000ff
        /*0184*/ 	.word	0x000380b8
        /*0188*/ 	.short	0x0100
        /*018a*/ 	.byte	0x08
	.zero		1


	//   ....[20]....
        /*018c*/ 	.word	0x000003b0
        /*0190*/ 	.word	0x000000ff
        /*0194*/ 	.word	0x00038050
        /*0198*/ 	.short	0x0100
        /*019a*/ 	.byte	0x08
	.zero		1


	//   ....[21]....
        /*019c*/ 	.word	0x000003c0
        /*01a0*/ 	.word	0x000000ff
        /*01a4*/ 	.word	0x000380c0
        /*01a8*/ 	.short	0x0100
        /*01aa*/ 	.byte	0x08
	.zero		1


	//   ....[22]....
        /*01ac*/ 	.word	0x000003d0
        /*01b0*/ 	.word	0x000000ff
        /*01b4*/ 	.word	0x00038058
        /*01b8*/ 	.short	0x0100
        /*01ba*/ 	.byte	0x08
	.zero		1


	//   ....[23]....
        /*01bc*/ 	.word	0x000003e0
        /*01c0*/ 	.word	0x000000ff
        /*01c4*/ 	.word	0x000380c8
        /*01c8*/ 	.short	0x0100
        /*01ca*/ 	.byte	0x08
	.zero		1


	//   ....[24]....
        /*01cc*/ 	.word	0x000003f0
        /*01d0*/ 	.word	0x000000ff
        /*01d4*/ 	.word	0x00038060
        /*01d8*/ 	.short	0x0100
        /*01da*/ 	.byte	0x08
	.zero		1


	//   ....[25]....
        /*01dc*/ 	.word	0x00000400
        /*01e0*/ 	.word	0x000000ff
        /*01e4*/ 	.word	0x000380d0
        /*01e8*/ 	.short	0x0100
        /*01ea*/ 	.byte	0x08
	.zero		1


	//   ....[26]....
        /*01ec*/ 	.word	0x00000410
        /*01f0*/ 	.word	0x000000ff
        /*01f4*/ 	.word	0x00038068
        /*01f8*/ 	.short	0x0100
        /*01fa*/ 	.byte	0x08
	.zero		1


	//   ....[27]....
        /*01fc*/ 	.word	0x00000420
        /*0200*/ 	.word	0x000000ff
        /*0204*/ 	.word	0x000380d8
        /*0208*/ 	.short	0x0100
        /*020a*/ 	.byte	0x08
	.zero		1


	//   ....[28]....
        /*020c*/ 	.word	0x000009d0
        /*0210*/ 	.word	0x00000006
        /*0214*/ 	.word	0x00038000
        /*0218*/ 	.short	0x010a
        /*021a*/ 	.byte	0x3f
	.zero		1


	//   ....[29]....
        /*021c*/ 	.word	0x00000d50
        /*0220*/ 	.word	0x00000008
        /*0224*/ 	.word	0x00038000
        /*0228*/ 	.short	0x010a
        /*022a*/ 	.byte	0x3f
	.zero		1


	//   ....[30]....
        /*022c*/ 	.word	0x00000f70
        /*0230*/ 	.word	0x000000ff
        /*0234*/ 	.word	0x00000000
        /*0238*/ 	.short	0x0101
        /*023a*/ 	.byte	0x06
	.zero		1


	//   ....[31]....
        /*023c*/ 	.word	0x00001180
        /*0240*/ 	.word	0x00000006
        /*0244*/ 	.word	0x00000000
        /*0248*/ 	.short	0x0101
        /*024a*/ 	.byte	0x3f
	.zero		1


	//   ....[32]....
        /*024c*/ 	.word	0x00003990
        /*0250*/ 	.word	0x0000000c
        /*0254*/ 	.word	0x00038070
        /*0258*/ 	.short	0x010a
        /*025a*/ 	.byte	0x3f
	.zero		1


	//   ....[33]....
        /*025c*/ 	.word	0x00004060
        /*0260*/ 	.word	0x00000002
        /*0264*/ 	.word	0x00000000
        /*0268*/ 	.short	0x010a
        /*026a*/ 	.byte	0x3f
	.zero		1


	//   ....[34]....
        /*026c*/ 	.word	0x00004110
        /*0270*/ 	.word	0x00000002
        /*0274*/ 	.word	0x00000000
        /*0278*/ 	.short	0x010a
        /*027a*/ 	.byte	0x3f
	.zero		1


	//   ....[35]....
        /*027c*/ 	.word	0x000041c0
        /*0280*/ 	.word	0x00000002
        /*0284*/ 	.word	0x00000000
        /*0288*/ 	.short	0x010a
        /*028a*/ 	.byte	0x3f
	.zero		1


	//   ....[36]....
        /*028c*/ 	.word	0x00004270
        /*0290*/ 	.word	0x00000002
        /*0294*/ 	.word	0x00000000
        /*0298*/ 	.short	0x010a
        /*029a*/ 	.byte	0x3f
	.zero		1


	//   ....[37]....
        /*029c*/ 	.word	0x00004320
        /*02a0*/ 	.word	0x00000002
        /*02a4*/ 	.word	0x00000000
        /*02a8*/ 	.short	0x010a
        /*02aa*/ 	.byte	0x3f
	.zero		1


	//   ....[38]....
        /*02ac*/ 	.word	0x000043d0
        /*02b0*/ 	.word	0x00000002
        /*02b4*/ 	.word	0x00000000
        /*02b8*/ 	.short	0x010a
        /*02ba*/ 	.byte	0x3f
	.zero		1


	//   ....[39]....
        /*02bc*/ 	.word	0x00004480
        /*02c0*/ 	.word	0x00000002
        /*02c4*/ 	.word	0x00000000
        /*02c8*/ 	.short	0x010a
        /*02ca*/ 	.byte	0x3f
	.zero		1


	//   ....[40]....
        /*02cc*/ 	.word	0x00004530
        /*02d0*/ 	.word	0x00000002
        /*02d4*/ 	.word	0x00000000
        /*02d8*/ 	.short	0x010a
        /*02da*/ 	.byte	0x3f
	.zero		1


	//   ....[41]....
        /*02dc*/ 	.word	0x000045e0
        /*02e0*/ 	.word	0x00000002
        /*02e4*/ 	.word	0x00000000
        /*02e8*/ 	.short	0x010a
        /*02ea*/ 	.byte	0x3f
	.zero		1


	//   ....[42]....
        /*02ec*/ 	.word	0x00004690
        /*02f0*/ 	.word	0x00000002
        /*02f4*/ 	.word	0x00000000
        /*02f8*/ 	.short	0x010a
        /*02fa*/ 	.byte	0x3f
	.zero		1


	//   ....[43]....
        /*02fc*/ 	.word	0x00004740
        /*0300*/ 	.word	0x00000002
        /*0304*/ 	.word	0x00000000
        /*0308*/ 	.short	0x010a
        /*030a*/ 	.byte	0x3f
	.zero		1


	//   ....[44]....
        /*030c*/ 	.word	0x000047f0
        /*0310*/ 	.word	0x00000002
        /*0314*/ 	.word	0x00000000
        /*0318*/ 	.short	0x010a
        /*031a*/ 	.byte	0x3f
	.zero		1


	//   ....[45]....
        /*031c*/ 	.word	0x000048a0
        /*0320*/ 	.word	0x00000002
        /*0324*/ 	.word	0x00000000
        /*0328*/ 	.short	0x010a
        /*032a*/ 	.byte	0x3f
	.zero		1


	//   ....[46]....
        /*032c*/ 	.word	0x00004950
        /*0330*/ 	.word	0x00000003
        /*0334*/ 	.word	0x00000000
        /*0338*/ 	.short	0x010a
        /*033a*/ 	.byte	0x3f
	.zero		1


	//----- nvinfo : EIATTR_NUM_MBARRIERS
	.align		4
.L_26:
        /*033c*/ 	.byte	0x03, 0x38
        /*033e*/ 	.short	0x001c


	//----- nvinfo : EIATTR_EXIT_INSTR_OFFSETS
	.align		4
        /*0340*/ 	.byte	0x04, 0x1c
        /*0342*/ 	.short	(.L_28 - .L_27)


	//   ....[0]....
.L_27:
        /*0344*/ 	.word	0x00000800


	//   ....[1]....
        /*0348*/ 	.word	0x000012d0


	//   ....[2]....
        /*034c*/ 	.word	0x00002cb0


	//   ....[3]....
        /*0350*/ 	.word	0x00002ce0


	//   ....[4]....
        /*0354*/ 	.word	0x00003730


	//   ....[5]....
        /*0358*/ 	.word	0x00003760


	//   ....[6]....
        /*035c*/ 	.word	0x00003780


	//   ....[7]....
        /*0360*/ 	.word	0x00003f70


	//   ....[8]....
        /*0364*/ 	.word	0x00004980


	//----- nvinfo : EIATTR_MAX_THREADS
	.align		4
.L_28:
        /*0368*/ 	.byte	0x04, 0x05
        /*036a*/ 	.short	(.L_30 - .L_29)
.L_29:
        /*036c*/ 	.word	0x00000100
        /*0370*/ 	.word	0x00000001
        /*0374*/ 	.word	0x00000001


	//----- nvinfo : EIATTR_CRS_STACK_SIZE
	.align		4
.L_30:
        /*0378*/ 	.byte	0x04, 0x1e
        /*037a*/ 	.short	(.L_32 - .L_31)
.L_31:
        /*037c*/ 	.word	0x00000000


	//----- nvinfo : EIATTR_CBANK_PARAM_SIZE
	.align		4
.L_32:
        /*0380*/ 	.byte	0x03, 0x19
        /*0382*/ 	.short	0x03f0


	//----- nvinfo : EIATTR_PARAM_CBANK
	.align		4
        /*0384*/ 	.byte	0x04, 0x0a
        /*0386*/ 	.short	(.L_34 - .L_33)
	.align		4
.L_33:
        /*0388*/ 	.word	index@(.nv.constant0._ZN7cutlass13device_kernelINS_4conv6kernel13ConvUniversalINS1_16ConvProblemShapeILNS1_8OperatorE1ELi2EEENS1_10collective14CollectiveConvINS1_46MainloopSm90TmaGmmaWarpSpecializedImplicitGemmILS5_1ELi14ELi2EN4cute5tupleIJNSA_1CILi1EEESD_SD_EEENS1_36KernelImplicitTmaWarpSpecializedSm90ELi1EEENSB_IJNSC_ILi64EEESH_NSB_IJSH_EEEEEENS_10bfloat16_tESK_NSA_8TiledMMAINSA_8MMA_AtomIJNSA_4SM904GMMA27MMA_64x64x16_F32BF16BF16_SSILNSO_5MajorE0ELSQ_1ELNSO_7ScaleInE1ELSR_1EEEEEENSA_6LayoutISE_NSB_IJNSC_ILi0EEESV_SV_EEEEENSB_IJNSA_10UnderscoreESY_SY_EEEEENS7_6detail26Sm90ImplicitGemmTileTraitsINSA_20SM90_TMA_LOAD_IM2COLENSA_14ComposedLayoutINSA_7SwizzleILi3ELi4ELi3EEENSA_18smem_ptr_flag_bitsILi16EEENSU_INSB_IJNSB_IJNSC_ILi8EEES19_EEENSB_IJSH_SD_EEENSB_IJSD_NSC_ILi14EEEEEEEEENSB_IJNSB_IJSH_NSC_ILi512EEEEEENSB_IJSD_SV_EEENSB_IJSV_NSC_ILi4096EEEEEEEEEEEEEvEENS12_INSA_13SM90_TMA_LOADENS14_IS16_S18_NSU_INSB_IJS1B_S1A_S1D_EEENSB_IJS1H_S1G_S1J_EEEEEEEvEEEENS_8epilogue10collective6detail29Sm90TmaWarpSpecializedAdapterINS1W_15DefaultEpilogueISK_NSB_IJNSB_IJlllEEESD_SV_EEES21_NS1V_6thread17LinearCombinationISK_Li1EffLNS22_9ScaleType4KindE0ELNS_15FloatRoundStyleE2ESK_EENS_4gemm15EpilogueDefaultEEEEEvvEEEEvNT_6ParamsE)
        /*038c*/ 	.short	0x0210
        /*038e*/ 	.short	0x03f0


	//----- nvinfo : EIATTR_SW_WAR
	.align		4
.L_34:
        /*0390*/ 	.byte	0x04, 0x36
        /*0392*/ 	.short	(.L_36 - .L_35)
.L_35:
        /*0394*/ 	.word	0x00000008
.L_36:


//--------------------- .nv.callgraph             --------------------------
	.section	.nv.callgraph,"",@"SHT_CUDA_CALLGRAPH"
	.align	4
	.sectionentsize	8
	.align		4
        /*0000*/ 	.word	0x00000000
	.align		4
        /*0004*/ 	.word	0xffffffff
	.align		4
        /*0008*/ 	.word	0x00000000
	.align		4
        /*000c*/ 	.word	0xfffffffe
	.align		4
        /*0010*/ 	.word	0x00000000
	.align		4
        /*0014*/ 	.word	0xfffffffd
	.align		4
        /*0018*/ 	.word	0x00000000
	.align		4
        /*001c*/ 	.word	0xfffffffc


//--------------------- .nv.constant4             --------------------------
	.section	.nv.constant4,"a",@progbits
	.align	8
	.align		8
.nv.constant4:
        /*0000*/ 	.dword	_ZN39_INTERNAL_aa4c63f4_4_k_cu_0e3d823c_25944cuda3std3__45__cpo5beginE
	.align		8
        /*0008*/ 	.dword	_ZN39_INTERNAL_aa4c63f4_4_k_cu_0e3d823c_25944cuda3std3__45__cpo3endE
	.align		8
        /*0010*/ 	.dword	_ZN39_INTERNAL_aa4c63f4_4_k_cu_0e3d823c_25944cuda3std3__45__cpo6cbeginE
	.align		8
        /*0018*/ 	.dword	_ZN39_INTERNAL_aa4c63f4_4_k_cu_0e3d823c_25944cuda3std3__45__cpo4cendE
	.align		8
        /*0020*/ 	.dword	_ZN39_INTERNAL_aa4c63f4_4_k_cu_0e3d823c_25944cuda3std3__441_GLOBAL__N__aa4c63f4_4_k_cu_0e3d823c_25946ignoreE
	.align		8
        /*0028*/ 	.dword	_ZN39_INTERNAL_aa4c63f4_4_k_cu_0e3d823c_25944cuda3std3__419piecewise_constructE
	.align		8
        /*0030*/ 	.dword	_ZN39_INTERNAL_aa4c63f4_4_k_cu_0e3d823c_25944cuda3std3__48in_placeE
	.align		8
        /*0038*/ 	.dword	_ZN39_INTERNAL_aa4c63f4_4_k_cu_0e3d823c_25944cuda3std6ranges3__45__cpo4swapE
	.align		8
        /*0040*/ 	.dword	_ZN39_INTERNAL_aa4c63f4_4_k_cu_0e3d823c_25944cuda3std6ranges3__45__cpo9iter_moveE
	.align		8
        /*0048*/ 	.dword	_ZN39_INTERNAL_aa4c63f4_4_k_cu_0e3d823c_25944cute7productE
	.align		8
        /*0050*/ 	.dword	_ZN39_INTERNAL_aa4c63f4_4_k_cu_0e3d823c_25944cute1_E


//--------------------- .text._ZN7cutlass13device_kernelINS_4conv6kernel13ConvUniversalINS1_16ConvProblemShapeILNS1_8OperatorE1ELi2EEENS1_10collective14CollectiveConvINS1_46MainloopSm90TmaGmmaWarpSpecializedImplicitGemmILS5_1ELi14ELi2EN4cute5tupleIJNSA_1CILi1EEESD_SD_EEENS1_36KernelImplicitTmaWarpSpecializedSm90ELi1EEENSB_IJNSC_ILi64EEESH_NSB_IJSH_EEEEEENS_10bfloat16_tESK_NSA_8TiledMMAINSA_8MMA_AtomIJNSA_4SM904GMMA27MMA_64x64x16_F32BF16BF16_SSILNSO_5MajorE0ELSQ_1ELNSO_7ScaleInE1ELSR_1EEEEEENSA_6LayoutISE_NSB_IJNSC_ILi0EEESV_SV_EEEEENSB_IJNSA_10UnderscoreESY_SY_EEEEENS7_6detail26Sm90ImplicitGemmTileTraitsINSA_20SM90_TMA_LOAD_IM2COLENSA_14ComposedLayoutINSA_7SwizzleILi3ELi4ELi3EEENSA_18smem_ptr_flag_bitsILi16EEENSU_INSB_IJNSB_IJNSC_ILi8EEES19_EEENSB_IJSH_SD_EEENSB_IJSD_NSC_ILi14EEEEEEEEENSB_IJNSB_IJSH_NSC_ILi512EEEEEENSB_IJSD_SV_EEENSB_IJSV_NSC_ILi4096EEEEEEEEEEEEEvEENS12_INSA_13SM90_TMA_LOADENS14_IS16_S18_NSU_INSB_IJS1B_S1A_S1D_EEENSB_IJS1H_S1G_S1J_EEEEEEEvEEEENS_8epilogue10collective6detail29Sm90TmaWarpSpecializedAdapterINS1W_15DefaultEpilogueISK_NSB_IJNSB_IJlllEEESD_SV_EEES21_NS1V_6thread17LinearCombinationISK_Li1EffLNS22_9ScaleType4KindE0ELNS_15FloatRoundStyleE2ESK_EENS_4gemm15EpilogueDefaultEEEEEvvEEEEvNT_6ParamsE --------------------------
	.section	.text._ZN7cutlass13device_kernelINS_4conv6kernel13ConvUniversalINS1_16ConvProblemShapeILNS1_8OperatorE1ELi2EEENS1_10collective14CollectiveConvINS1_46MainloopSm90TmaGmmaWarpSpecializedImplicitGemmILS5_1ELi14ELi2EN4cute5tupleIJNSA_1CILi1EEESD_SD_EEENS1_36KernelImplicitTmaWarpSpecializedSm90ELi1EEENSB_IJNSC_ILi64EEESH_NSB_IJSH_EEEEEENS_10bfloat16_tESK_NSA_8TiledMMAINSA_8MMA_AtomIJNSA_4SM904GMMA27MMA_64x64x16_F32BF16BF16_SSILNSO_5MajorE0ELSQ_1ELNSO_7ScaleInE1ELSR_1EEEEEENSA_6LayoutISE_NSB_IJNSC_ILi0EEESV_SV_EEEEENSB_IJNSA_10UnderscoreESY_SY_EEEEENS7_6detail26Sm90ImplicitGemmTileTraitsINSA_20SM90_TMA_LOAD_IM2COLENSA_14ComposedLayoutINSA_7SwizzleILi3ELi4ELi3EEENSA_18smem_ptr_flag_bitsILi16EEENSU_INSB_IJNSB_IJNSC_ILi8EEES19_EEENSB_IJSH_SD_EEENSB_IJSD_NSC_ILi14EEEEEEEEENSB_IJNSB_IJSH_NSC_ILi512EEEEEENSB_IJSD_SV_EEENSB_IJSV_NSC_ILi4096EEEEEEEEEEEEEvEENS12_INSA_13SM90_TMA_LOADENS14_IS16_S18_NSU_INSB_IJS1B_S1A_S1D_EEENSB_IJS1H_S1G_S1J_EEEEEEEvEEEENS_8epilogue10collective6detail29Sm90TmaWarpSpecializedAdapterINS1W_15DefaultEpilogueISK_NSB_IJNSB_IJlllEEESD_SV_EEES21_NS1V_6thread17LinearCombinationISK_Li1EffLNS22_9ScaleType4KindE0ELNS_15FloatRoundStyleE2ESK_EENS_4gemm15EpilogueDefaultEEEEEvvEEEEvNT_6ParamsE,"ax",@progbits
	.align	128
.text._ZN7cutlass13device_kernelINS_4conv6kernel13ConvUniversalINS1_16ConvProblemShapeILNS1_8OperatorE1ELi2EEENS1_10collective14CollectiveConvINS1_46MainloopSm90TmaGmmaWarpSpecializedImplicitGemmILS5_1ELi14ELi2EN4cute5tupleIJNSA_1CILi1EEESD_SD_EEENS1_36KernelImplicitTmaWarpSpecializedSm90ELi1EEENSB_IJNSC_ILi64EEESH_NSB_IJSH_EEEEEENS_10bfloat16_tESK_NSA_8TiledMMAINSA_8MMA_AtomIJNSA_4SM904GMMA27MMA_64x64x16_F32BF16BF16_SSILNSO_5MajorE0ELSQ_1ELNSO_7ScaleInE1ELSR_1EEEEEENSA_6LayoutISE_NSB_IJNSC_ILi0EEESV_SV_EEEEENSB_IJNSA_10UnderscoreESY_SY_EEEEENS7_6detail26Sm90ImplicitGemmTileTraitsINSA_20SM90_TMA_LOAD_IM2COLENSA_14ComposedLayoutINSA_7SwizzleILi3ELi4ELi3EEENSA_18smem_ptr_flag_bitsILi16EEENSU_INSB_IJNSB_IJNSC_ILi8EEES19_EEENSB_IJSH_SD_EEENSB_IJSD_NSC_ILi14EEEEEEEEENSB_IJNSB_IJSH_NSC_ILi512EEEEEENSB_IJSD_SV_EEENSB_IJSV_NSC_ILi4096EEEEEEEEEEEEEvEENS12_INSA_13SM90_TMA_LOADENS14_IS16_S18_NSU_INSB_IJS1B_S1A_S1D_EEENSB_IJS1H_S1G_S1J_EEEEEEEvEEEENS_8epilogue10collective6detail29Sm90TmaWarpSpecializedAdapterINS1W_15DefaultEpilogueISK_NSB_IJNSB_IJlllEEESD_SV_EEES21_NS1V_6thread17LinearCombinationISK_Li1EffLNS22_9ScaleType4KindE0ELNS_15FloatRoundStyleE2ESK_EENS_4gemm15EpilogueDefaultEEEEEvvEEEEvNT_6ParamsE:
        .type           _ZN7cutlass13device_kernelINS_4conv6kernel13ConvUniversalINS1_16ConvProblemShapeILNS1_8OperatorE1ELi2EEENS1_10collective14CollectiveConvINS1_46MainloopSm90TmaGmmaWarpSpecializedImplicitGemmILS5_1ELi14ELi2EN4cute5tupleIJNSA_1CILi1EEESD_SD_EEENS1_36KernelImplicitTmaWarpSpecializedSm90ELi1EEENSB_IJNSC_ILi64EEESH_NSB_IJSH_EEEEEENS_10bfloat16_tESK_NSA_8TiledMMAINSA_8MMA_AtomIJNSA_4SM904GMMA27MMA_64x64x16_F32BF16BF16_SSILNSO_5MajorE0ELSQ_1ELNSO_7ScaleInE1ELSR_1EEEEEENSA_6LayoutISE_NSB_IJNSC_ILi0EEESV_SV_EEEEENSB_IJNSA_10UnderscoreESY_SY_EEEEENS7_6detail26Sm90ImplicitGemmTileTraitsINSA_20SM90_TMA_LOAD_IM2COLENSA_14ComposedLayoutINSA_7SwizzleILi3ELi4ELi3EEENSA_18smem_ptr_flag_bitsILi16EEENSU_INSB_IJNSB_IJNSC_ILi8EEES19_EEENSB_IJSH_SD_EEENSB_IJSD_NSC_ILi14EEEEEEEEENSB_IJNSB_IJSH_NSC_ILi512EEEEEENSB_IJSD_SV_EEENSB_IJSV_NSC_ILi4096EEEEEEEEEEEEEvEENS12_INSA_13SM90_TMA_LOADENS14_IS16_S18_NSU_INSB_IJS1B_S1A_S1D_EEENSB_IJS1H_S1G_S1J_EEEEEEEvEEEENS_8epilogue10collective6detail29Sm90TmaWarpSpecializedAdapterINS1W_15DefaultEpilogueISK_NSB_IJNSB_IJlllEEESD_SV_EEES21_NS1V_6thread17LinearCombinationISK_Li1EffLNS22_9ScaleType4KindE0ELNS_15FloatRoundStyleE2ESK_EENS_4gemm15EpilogueDefaultEEEEEvvEEEEvNT_6ParamsE,@function
        .size           _ZN7cutlass13device_kernelINS_4conv6kernel13ConvUniversalINS1_16ConvProblemShapeILNS1_8OperatorE1ELi2EEENS1_10collective14CollectiveConvINS1_46MainloopSm90TmaGmmaWarpSpecializedImplicitGemmILS5_1ELi14ELi2EN4cute5tupleIJNSA_1CILi1EEESD_SD_EEENS1_36KernelImplicitTmaWarpSpecializedSm90ELi1EEENSB_IJNSC_ILi64EEESH_NSB_IJSH_EEEEEENS_10bfloat16_tESK_NSA_8TiledMMAINSA_8MMA_AtomIJNSA_4SM904GMMA27MMA_64x64x16_F32BF16BF16_SSILNSO_5MajorE0ELSQ_1ELNSO_7ScaleInE1ELSR_1EEEEEENSA_6LayoutISE_NSB_IJNSC_ILi0EEESV_SV_EEEEENSB_IJNSA_10UnderscoreESY_SY_EEEEENS7_6detail26Sm90ImplicitGemmTileTraitsINSA_20SM90_TMA_LOAD_IM2COLENSA_14ComposedLayoutINSA_7SwizzleILi3ELi4ELi3EEENSA_18smem_ptr_flag_bitsILi16EEENSU_INSB_IJNSB_IJNSC_ILi8EEES19_EEENSB_IJSH_SD_EEENSB_IJSD_NSC_ILi14EEEEEEEEENSB_IJNSB_IJSH_NSC_ILi512EEEEEENSB_IJSD_SV_EEENSB_IJSV_NSC_ILi4096EEEEEEEEEEEEEvEENS12_INSA_13SM90_TMA_LOADENS14_IS16_S18_NSU_INSB_IJS1B_S1A_S1D_EEENSB_IJS1H_S1G_S1J_EEEEEEEvEEEENS_8epilogue10collective6detail29Sm90TmaWarpSpecializedAdapterINS1W_15DefaultEpilogueISK_NSB_IJNSB_IJlllEEESD_SV_EEES21_NS1V_6thread17LinearCombinationISK_Li1EffLNS22_9ScaleType4KindE0ELNS_15FloatRoundStyleE2ESK_EENS_4gemm15EpilogueDefaultEEEEEvvEEEEvNT_6ParamsE,(.L_x_106 - _ZN7cutlass13device_kernelINS_4conv6kernel13ConvUniversalINS1_16ConvProblemShapeILNS1_8OperatorE1ELi2EEENS1_10collective14CollectiveConvINS1_46MainloopSm90TmaGmmaWarpSpecializedImplicitGemmILS5_1ELi14ELi2EN4cute5tupleIJNSA_1CILi1EEESD_SD_EEENS1_36KernelImplicitTmaWarpSpecializedSm90ELi1EEENSB_IJNSC_ILi64EEESH_NSB_IJSH_EEEEEENS_10bfloat16_tESK_NSA_8TiledMMAINSA_8MMA_AtomIJNSA_4SM904GMMA27MMA_64x64x16_F32BF16BF16_SSILNSO_5MajorE0ELSQ_1ELNSO_7ScaleInE1ELSR_1EEEEEENSA_6LayoutISE_NSB_IJNSC_ILi0EEESV_SV_EEEEENSB_IJNSA_10UnderscoreESY_SY_EEEEENS7_6detail26Sm90ImplicitGemmTileTraitsINSA_20SM90_TMA_LOAD_IM2COLENSA_14ComposedLayoutINSA_7SwizzleILi3ELi4ELi3EEENSA_18smem_ptr_flag_bitsILi16EEENSU_INSB_IJNSB_IJNSC_ILi8EEES19_EEENSB_IJSH_SD_EEENSB_IJSD_NSC_ILi14EEEEEEEEENSB_IJNSB_IJSH_NSC_ILi512EEEEEENSB_IJSD_SV_EEENSB_IJSV_NSC_ILi4096EEEEEEEEEEEEEvEENS12_INSA_13SM90_TMA_LOADENS14_IS16_S18_NSU_INSB_IJS1B_S1A_S1D_EEENSB_IJS1H_S1G_S1J_EEEEEEEvEEEENS_8epilogue10collective6detail29Sm90TmaWarpSpecializedAdapterINS1W_15DefaultEpilogueISK_NSB_IJNSB_IJlllEEESD_SV_EEES21_NS1V_6thread17LinearCombinationISK_Li1EffLNS22_9ScaleType4KindE0ELNS_15FloatRoundStyleE2ESK_EENS_4gemm15EpilogueDefaultEEEEEvvEEEEvNT_6ParamsE)
        .other          _ZN7cutlass13device_kernelINS_4conv6kernel13ConvUniversalINS1_16ConvProblemShapeILNS1_8OperatorE1ELi2EEENS1_10collective14CollectiveConvINS1_46MainloopSm90TmaGmmaWarpSpecializedImplicitGemmILS5_1ELi14ELi2EN4cute5tupleIJNSA_1CILi1EEESD_SD_EEENS1_36KernelImplicitTmaWarpSpecializedSm90ELi1EEENSB_IJNSC_ILi64EEESH_NSB_IJSH_EEEEEENS_10bfloat16_tESK_NSA_8TiledMMAINSA_8MMA_AtomIJNSA_4SM904GMMA27MMA_64x64x16_F32BF16BF16_SSILNSO_5MajorE0ELSQ_1ELNSO_7ScaleInE1ELSR_1EEEEEENSA_6LayoutISE_NSB_IJNSC_ILi0EEESV_SV_EEEEENSB_IJNSA_10UnderscoreESY_SY_EEEEENS7_6detail26Sm90ImplicitGemmTileTraitsINSA_20SM90_TMA_LOAD_IM2COLENSA_14ComposedLayoutINSA_7SwizzleILi3ELi4ELi3EEENSA_18smem_ptr_flag_bitsILi16EEENSU_INSB_IJNSB_IJNSC_ILi8EEES19_EEENSB_IJSH_SD_EEENSB_IJSD_NSC_ILi14EEEEEEEEENSB_IJNSB_IJSH_NSC_ILi512EEEEEENSB_IJSD_SV_EEENSB_IJSV_NSC_ILi4096EEEEEEEEEEEEEvEENS12_INSA_13SM90_TMA_LOADENS14_IS16_S18_NSU_INSB_IJS1B_S1A_S1D_EEENSB_IJS1H_S1G_S1J_EEEEEEEvEEEENS_8epilogue10collective6detail29Sm90TmaWarpSpecializedAdapterINS1W_15DefaultEpilogueISK_NSB_IJNSB_IJlllEEESD_SV_EEES21_NS1V_6thread17LinearCombinationISK_Li1EffLNS22_9ScaleType4KindE0ELNS_15FloatRoundStyleE2ESK_EENS_4gemm15EpilogueDefaultEEEEEvvEEEEvNT_6ParamsE,@"STO_CUDA_ENTRY STV_DEFAULT"
_ZN7cutlass13device_kernelINS_4conv6kernel13ConvUniversalINS1_16ConvProblemShapeILNS1_8OperatorE1ELi2EEENS1_10collective14CollectiveConvINS1_46MainloopSm90TmaGmmaWarpSpecializedImplicitGemmILS5_1ELi14ELi2EN4cute5tupleIJNSA_1CILi1EEESD_SD_EEENS1_36KernelImplicitTmaWarpSpecializedSm90ELi1EEENSB_IJNSC_ILi64EEESH_NSB_IJSH_EEEEEENS_10bfloat16_tESK_NSA_8TiledMMAINSA_8MMA_AtomIJNSA_4SM904GMMA27MMA_64x64x16_F32BF16BF16_SSILNSO_5MajorE0ELSQ_1ELNSO_7ScaleInE1ELSR_1EEEEEENSA_6LayoutISE_NSB_IJNSC_ILi0EEESV_SV_EEEEENSB_IJNSA_10UnderscoreESY_SY_EEEEENS7_6detail26Sm90ImplicitGemmTileTraitsINSA_20SM90_TMA_LOAD_IM2COLENSA_14ComposedLayoutINSA_7SwizzleILi3ELi4ELi3EEENSA_18smem_ptr_flag_bitsILi16EEENSU_INSB_IJNSB_IJNSC_ILi8EEES19_EEENSB_IJSH_SD_EEENSB_IJSD_NSC_ILi14EEEEEEEEENSB_IJNSB_IJSH_NSC_ILi512EEEEEENSB_IJSD_SV_EEENSB_IJSV_NSC_ILi4096EEEEEEEEEEEEEvEENS12_INSA_13SM90_TMA_LOADENS14_IS16_S18_NSU_INSB_IJS1B_S1A_S1D_EEENSB_IJS1H_S1G_S1J_EEEEEEEvEEEENS_8epilogue10collective6detail29Sm90TmaWarpSpecializedAdapterINS1W_15DefaultEpilogueISK_NSB_IJNSB_IJlllEEESD_SV_EEES21_NS1V_6thread17LinearCombinationISK_Li1EffLNS22_9ScaleType4KindE0ELNS_15FloatRoundStyleE2ESK_EENS_4gemm15EpilogueDefaultEEEEEvvEEEEvNT_6ParamsE:
[----:B------:R-:W-:Y:S01]  /*0000*/  LDC R1, c[0x0][0x28] ;  /* 0x00000a00ff017b82 */ /* 0x000fe20000000800 */
[----:B------:R-:W0:Y:S01]  /*0010*/  S2R R8, SR_TID.X ;  /* 0x0000000000087919 */ /* 0x000e220000002100 */
[----:B------:R-:W-:Y:S01]  /*0020*/  ELECT P0, URZ, PT ;  /* 0x00000000003f782f */ /* 0x000fe20003800000 */
[----:B------:R-:W-:Y:S01]  /*0030*/  BSSY B0, `(.L_x_0) ;  /* 0x000000f000007945 */ /* 0x000fe20003800000 */
[--C-:B0-----:R-:W-:Y:S02]  /*0040*/  SHF.R.U32.HI R0, RZ, 0x5, R8.reuse ;  /* 0x00000005ff007819 */ /* 0x101fe40000011608 */
[----:B------:R-:W-:-:S03]  /*0050*/  SHF.R.U32.HI R3, RZ, 0x7, R8 ;  /* 0x00000007ff037819 */ /* 0x000fc60000011608 */
[----:B------:R-:W0:Y:S04]  /*0060*/  SHFL.IDX PT, R2, R0, RZ, 0x1f ;  /* 0x00001fff00027589 */ /* 0x000e2800000e0000 */
[----:B------:R1:W2:Y:S01]  /*0070*/  SHFL.IDX PT, R7, R3, RZ, 0x1f ;  /* 0x00001fff03077589 */ /* 0x0002a200000e0000 */
[----:B0-----:R-:W-:-:S13]  /*0080*/  ISETP.NE.OR P0, PT, R2, RZ, !P0 ;  /* 0x000000ff0200720c */ /* 0x001fda0004705670 */
[----:B-12---:R-:W-:Y:S05]  /*0090*/  @P0 BRA `(.L_x_1) ;  /* 0x0000000000200947 */ /* 0x006fea0003800000 */
[----:B------:R-:W-:Y:S02]  /*00a0*/  ULDC.64 UR4, c[0x0][0x198] ;  /* 0x0000660000047ab9 */ /* 0x000fe40000000a00 */
[----:B------:R-:W-:Y:S02]  /*00b0*/  UIADD3 UR6, UP0, UR4, 0xf0, URZ ;  /* 0x000000f004067890 */ /* 0x000fe4000ff1e03f */
[----:B------:R-:W-:Y:S02]  /*00c0*/  UIADD3 UR4, UP1, UR4, 0x1f0, URZ ;  /* 0x000001f004047890 */ /* 0x000fe4000ff3e03f */
[----:B------:R-:W-:Y:S02]  /*00d0*/  UIADD3.X UR7, URZ, UR5, URZ, UP0, !UPT ;  /* 0x000000053f077290 */ /* 0x000fe400087fe43f */
[----:B------:R-:W-:-:S07]  /*00e0*/  UIADD3.X UR5, URZ, UR5, URZ, UP1, !UPT ;  /* 0x000000053f057290 */ /* 0x000fce0008ffe43f */
[----:B------:R0:W-:Y:S02]  /*00f0*/  UTMACCTL.PF [UR6] ;  /* 0x00000000060079b9 */ /* 0x0001e40008040000 */
[----:B------:R0:W-:Y:S02]  /*0100*/  UTMACCTL.PF [UR4] ;  /* 0x00000000040079b9 */ /* 0x0001e40008040000 */
[----:B0-----:R-:W-:Y:S01]  /*0110*/  NOP ;  /* 0x0000000000007918 */ /* 0x001fe20000000000 */
.L_x_1:
[----:B------:R-:W-:Y:S05]  /*0120*/  BSYNC B0 ;  /* 0x0000000000007941 */ /* 0x000fea0003800000 */
.L_x_0:
[----:B------:R-:W0:Y:S01]  /*0130*/  SHFL.IDX PT, R0, R0, RZ, 0x1f ;  /* 0x00001fff00007589 */ /* 0x000e2200000e0000 */
[----:B------:R-:W-:-:S04]  /*0140*/  SHF.R.S32.HI R3, RZ, 0x1f, R2 ;  /* 0x0000001fff037819 */ /* 0x000fc80000011402 */
[----:B------:R-:W-:Y:S02]  /*0150*/  LEA.HI R3, R3, R2, RZ, 0x2 ;  /* 0x0000000203037211 */ /* 0x000fe400078f10ff */
[----:B0-----:R-:W-:-:S13]  /*0160*/  ISETP.NE.AND P0, PT, R0, RZ, PT ;  /* 0x000000ff0000720c */ /* 0x001fda0003f05270 */
[----:B------:R-:W-:Y:S05]  /*0170*/  @P0 BRA `(.L_x_2) ;  /* 0x0000000000b40947 */ /* 0x000fea0003800000 */
[----:B------:R-:W-:Y:S01]  /*0180*/  ELECT P0, URZ, PT ;  /* 0x00000000003f782f */ /* 0x000fe20003800000 */
[----:B------:R-:W-:-:S12]  /*0190*/  BSSY B0, `(.L_x_2) ;  /* 0x000002b000007945 */ /* 0x000fd80003800000 */
[----:B------:R-:W-:Y:S05]  /*01a0*/  @!P0 BRA `(.L_x_3) ;  /* 0x0000000000a48947 */ /* 0x000fea0003800000 */
[----:B------:R-:W0:Y:S01]  /*01b0*/  S2UR UR8, SR_CgaCtaId ;  /* 0x00000000000879c3 */ /* 0x000e220000008800 */
[----:B------:R-:W-:Y:S01]  /*01c0*/  UMOV UR4, 0x400 ;  /* 0x0000040000047882 */ /* 0x000fe20000000000 */
[----:B------:R-:W-:Y:S01]  /*01d0*/  UMOV UR5, 0x1 ;  /* 0x0000000100057882 */ /* 0x000fe20000000000 */
[----:B------:R-:W-:Y:S02]  /*01e0*/  UMOV UR6, 0x80 ;  /* 0x0000008000067882 */ /* 0x000fe40000000000 */
[----:B------:R-:W-:-:S04]  /*01f0*/  UIADD3 UR6, -UR6, 0x100000, URZ ;  /* 0x0010000006067890 */ /* 0x000fc8000fffe13f */
[----:B------:R-:W-:Y:S02]  /*0200*/  USHF.L.U32 UR7, UR6, 0xb, URZ ;  /* 0x0000000b06077899 */ /* 0x000fe4000800063f */
[----:B------:R-:W-:Y:S02]  /*0210*/  USHF.L.U32 UR6, UR6, 0x1, URZ ;  /* 0x0000000106067899 */ /* 0x000fe4000800063f */
[----:B0-----:R-:W-:Y:S02]  /*0220*/  ULEA UR8, UR8, UR4, 0x18 ;  /* 0x0000000408087291 */ /* 0x001fe4000f8ec03f */
[----:B------:R-:W-:-:S04]  /*0230*/  UIADD3 UR4, -UR5, 0x100000, URZ ;  /* 0x0010000005047890 */ /* 0x000fc8000fffe13f */
[----:B------:R-:W-:Y:S02]  /*0240*/  USHF.L.U32 UR5, UR4, 0xb, URZ ;  /* 0x0000000b04057899 */ /* 0x000fe4000800063f */
[----:B------:R-:W-:Y:S01]  /*0250*/  USHF.L.U32 UR4, UR4, 0x1, URZ ;  /* 0x0000000104047899 */ /* 0x000fe2000800063f */
[----:B------:R-:W0:Y:S11]  /*0260*/  FENCE.VIEW.ASYNC.S ;  /* 0x00000000000073c6 */ /* 0x000e360000000000 */
[----:B0-----:R0:W1:Y:S01]  /*0270*/  SYNCS.EXCH.64 URZ, [UR8+0x38000], UR4 ;  /* 0x03800004083f75b2 */ /* 0x0010620008000100 */
[----:B------:R0:W2:Y:S01]  /*0280*/  SYNCS.EXCH.64 URZ, [UR8+0x38070], UR6 ;  /* 0x03807006083f75b2 */ /* 0x0000a20008000100 */
[----:B------:R0:W3:Y:S01]  /*0290*/  SYNCS.EXCH.64 URZ, [UR8+0x38008], UR4 ;  /* 0x03800804083f75b2 */ /* 0x0000e20008000100 */
[----:B------:R0:W4:Y:S01]  /*02a0*/  SYNCS.EXCH.64 URZ, [UR8+0x38078], UR6 ;  /* 0x03807806083f75b2 */ /* 0x0001220008000100 */
[----:B------:R0:W0:Y:S01]  /*02b0*/  SYNCS.EXCH.64 URZ, [UR8+0x38010], UR4 ;  /* 0x03801004083f75b2 */ /* 0x0000220008000100 */
        /* <DEDUP_REMOVED lines=23> */
[----:B-1234-:R-:W-:Y:S01]  /*0430*/  NOP ;  /* 0x0000000000007918 */ /* 0x01efe20000000000 */
.L_x_3:
[----:B0-----:R-:W-:Y:S05]  /*0440*/  BSYNC B0 ;  /* 0x0000000000007941 */ /* 0x001fea0003800000 */
.L_x_2:
[----:B------:R-:W-:Y:S01]  /*0450*/  ULDC.64 UR4, c[0x0][0x598] ;  /* 0x0001660000047ab9 */ /* 0x000fe20000000a00 */
[----:B------:R-:W-:Y:S01]  /*0460*/  LOP3.LUT R3, R3, 0xfffffffc, RZ, 0xc0, !PT ;  /* 0xfffffffc03037812 */ /* 0x000fe200078ec0ff */
[----:B------:R-:W-:Y:S01]  /*0470*/  NOP ;  /* 0x0000000000007918 */ /* 0x000fe20000000000 */
[----:B------:R-:W-:Y:S01]  /*0480*/  ISETP.NE.U32.AND P0, PT, RZ, UR4, PT ;  /* 0x00000004ff007c0c */ /* 0x000fe2000bf05070 */
[----:B------:R-:W-:Y:S01]  /*0490*/  NOP ;  /* 0x0000000000007918 */ /* 0x000fe20000000000 */
[----:B------:R-:W-:Y:S01]  /*04a0*/  BAR.SYNC.DEFER_BLOCKING 0x0 ;  /* 0x0000000000007b1d */ /* 0x000fe20000010000 */
[----:B------:R-:W-:Y:S01]  /*04b0*/  IMAD.IADD R6, R2, 0x1, -R3 ;  /* 0x0000000102067824 */ /* 0x000fe200078e0a03 */
[----:B------:R-:W-:Y:S02]  /*04c0*/  ISETP.NE.AND.EX P0, PT, RZ, UR5, PT, P0 ;  /* 0x00000005ff007c0c */ /* 0x000fe4000bf05300 */
[C---:B------:R-:W-:Y:S02]  /*04d0*/  ISETP.NE.AND P2, PT, R7.reuse, 0x1, PT ;  /* 0x000000010700780c */ /* 0x040fe40003f45270 */
[----:B------:R-:W-:Y:S01]  /*04e0*/  LOP3.LUT P1, RZ, R7, R6, RZ, 0xfc, !PT ;  /* 0x0000000607ff7212 */ /* 0x000fe2000782fcff */
[----:B------:R-:W-:-:S03]  /*04f0*/  ULDC.64 UR12, c[0x0][0x208] ;  /* 0x00008200000c7ab9 */ /* 0x000fc60000000a00 */
[----:B------:R-:W-:-:S04]  /*0500*/  SEL R3, RZ, 0x1, P1 ;  /* 0x00000001ff037807 */ /* 0x000fc80000800000 */
[----:B------:R-:W-:Y:S01]  /*0510*/  SEL R3, R3, 0x2, P2 ;  /* 0x0000000203037807 */ /* 0x000fe20001000000 */
[----:B------:R-:W-:Y:S06]  /*0520*/  @!P0 BRA `(.L_x_4) ;  /* 0x00000000001c8947 */ /* 0x000fec0003800000 */
[----:B------:R-:W0:Y:S02]  /*0530*/  LDC.64 R4, c[0x0][0x598] ;  /* 0x00016600ff047b82 */ /* 0x000e240000000a00 */
[----:B0-----:R-:W2:Y:S02]  /*0540*/  LDG.E.64 R4, desc[UR12][R4.64] ;  /* 0x0000000c04047981 */ /* 0x001ea4000c1e1b00 */
[----:B--2---:R-:W-:-:S04]  /*0550*/  ISETP.NE.U32.AND P0, PT, R4, RZ, PT ;  /* 0x000000ff0400720c */ /* 0x004fc80003f05070 */
[----:B------:R-:W-:-:S13]  /*0560*/  ISETP.NE.AND.EX P0, PT, R5, RZ, PT, P0 ;  /* 0x000000ff0500720c */ /* 0x000fda0003f05300 */
[----:B------:R-:W-:Y:S05]  /*0570*/  @!P0 BRA `(.L_x_4) ;  /* 0x0000000000088947 */ /* 0x000fea0003800000 */
[----:B------:R2:W5:Y:S01]  /*0580*/  LD.E R0, desc[UR12][R4.64] ;  /* 0x0000000c04007980 */ /* 0x000562000c101900 */
[----:B------:R-:W-:Y:S05]  /*0590*/  BRA `(.L_x_5) ;  /* 0x0000000000207947 */ /* 0x000fea0003800000 */
.L_x_4:
[----:B------:R-:W-:Y:S02]  /*05a0*/  ULDC.64 UR4, c[0x0][0x588] ;  /* 0x0001620000047ab9 */ /* 0x000fe40000000a00 */
[----:B------:R-:W-:-:S04]  /*05b0*/  ISETP.NE.U32.AND P0, PT, RZ, UR4, PT ;  /* 0x00000004ff007c0c */ /* 0x000fc8000bf05070 */
[----:B------:R-:W-:-:S13]  /*05c0*/  ISETP.NE.AND.EX P0, PT, RZ, UR5, PT, P0 ;  /* 0x00000005ff007c0c */ /* 0x000fda000bf05300 */
[----:B------:R-:W-:Y:S05]  /*05d0*/  @!P0 BRA `(.L_x_6) ;  /* 0x00000000000c8947 */ /* 0x000fea0003800000 */
[----:B------:R-:W0:Y:S02]  /*05e0*/  LDC.64 R4, c[0x0][0x588] ;  /* 0x00016200ff047b82 */ /* 0x000e240000000a00 */
[----:B0-----:R0:W5:Y:S01]  /*05f0*/  LDG.E R0, desc[UR12][R4.64] ;  /* 0x0000000c04007981 */ /* 0x001162000c1e1900 */
[----:B------:R-:W-:Y:S05]  /*0600*/  BRA `(.L_x_5) ;  /* 0x0000000000047947 */ /* 0x000fea0003800000 */
.L_x_6:
[----:B------:R-:W1:Y:S02]  /*0610*/  LDC R0, c[0x0][0x580] ;  /* 0x00016000ff007b82 */ /* 0x000e640000000800 */
.L_x_5:
[----:B------:R-:W-:Y:S02]  /*0620*/  ULDC.64 UR4, c[0x0][0x5a0] ;  /* 0x0001680000047ab9 */ /* 0x000fe40000000a00 */
[----:B------:R-:W-:-:S04]  /*0630*/  ISETP.NE.U32.AND P0, PT, RZ, UR4, PT ;  /* 0x00000004ff007c0c */ /* 0x000fc8000bf05070 */
[----:B------:R-:W-:-:S13]  /*0640*/  ISETP.NE.AND.EX P0, PT, RZ, UR5, PT, P0 ;  /* 0x00000005ff007c0c */ /* 0x000fda000bf05300 */
[----:B------:R-:W-:Y:S05]  /*0650*/  @!P0 BRA `(.L_x_7) ;  /* 0x00000000001c8947 */ /* 0x000fea0003800000 */
[----:B0-2---:R-:W0:Y:S02]  /*0660*/  LDC.64 R4, c[0x0][0x5a0] ;  /* 0x00016800ff047b82 */ /* 0x005e240000000a00 */
[----:B0-----:R-:W2:Y:S02]  /*0670*/  LDG.E.64 R4, desc[UR12][R4.64] ;  /* 0x0000000c04047981 */ /* 0x001ea4000c1e1b00 */
[----:B--2---:R-:W-:-:S04]  /*0680*/  ISETP.NE.U32.AND P0, PT, R4, RZ, PT ;  /* 0x000000ff0400720c */ /* 0x004fc80003f05070 */
[----:B------:R-:W-:-:S13]  /*0690*/  ISETP.NE.AND.EX P0, PT, R5, RZ, PT, P0 ;  /* 0x000000ff0500720c */ /* 0x000fda0003f05300 */
[----:B------:R-:W-:Y:S05]  /*06a0*/  @!P0 BRA `(.L_x_7) ;  /* 0x0000000000088947 */ /* 0x000fea0003800000 */
[----:B------:R0:W5:Y:S01]  /*06b0*/  LD.E R2, desc[UR12][R4.64] ;  /* 0x0000000c04027980 */ /* 0x000162000c101900 */
[----:B------:R-:W-:Y:S05]  /*06c0*/  BRA `(.L_x_8) ;  /* 0x0000000000207947 */ /* 0x000fea0003800000 */
.L_x_7:
[----:B------:R-:W-:Y:S02]  /*06d0*/  ULDC.64 UR4, c[0x0][0x590] ;  /* 0x0001640000047ab9 */ /* 0x000fe40000000a00 */
[----:B------:R-:W-:-:S04]  /*06e0*/  ISETP.NE.U32.AND P0, PT, RZ, UR4, PT ;  /* 0x00000004ff007c0c */ /* 0x000fc8000bf05070 */
[----:B------:R-:W-:-:S13]  /*06f0*/  ISETP.NE.AND.EX P0, PT, RZ, UR5, PT, P0 ;  /* 0x00000005ff007c0c */ /* 0x000fda000bf05300 */
[----:B------:R-:W-:Y:S05]  /*0700*/  @!P0 BRA `(.L_x_9) ;  /* 0x00000000000c8947 */ /* 0x000fea0003800000 */
[----:B0-2---:R-:W0:Y:S02]  /*0710*/  LDC.64 R4, c[0x0][0x590] ;  /* 0x00016400ff047b82 */ /* 0x005e240000000a00 */
[----:B0-----:R4:W5:Y:S01]  /*0720*/  LDG.E R2, desc[UR12][R4.64] ;  /* 0x0000000c04027981 */ /* 0x001962000c1e1900 */
[----:B------:R-:W-:Y:S05]  /*0730*/  BRA `(.L_x_8) ;  /* 0x0000000000047947 */ /* 0x000fea0003800000 */
.L_x_9:
[----:B------:R-:W3:Y:S02]  /*0740*/  LDC R2, c[0x0][0x584] ;  /* 0x00016100ff027b82 */ /* 0x000ee40000000800 */
.L_x_8:
[----:B0-2-4-:R-:W0:Y:S01]  /*0750*/  LDC R4, c[0x0][0x3c4] ;  /* 0x0000f100ff047b82 */ /* 0x015e220000000800 */
[----:B------:R-:W-:-:S07]  /*0760*/  ISETP.NE.AND P0, PT, R7, RZ, PT ;  /* 0x000000ff0700720c */ /* 0x000fce0003f05270 */
[----:B------:R-:W2:Y:S01]  /*0770*/  LDC.64 R10, c[0x0][0x3c8] ;  /* 0x0000f200ff0a7b82 */ /* 0x000ea20000000a00 */
[----:B0-----:R-:W-:-:S05]  /*0780*/  VIADD R4, R4, 0x3f ;  /* 0x0000003f04047836 */ /* 0x001fca0000000000 */
[----:B------:R-:W-:-:S04]  /*0790*/  SHF.R.S32.HI R5, RZ, 0x1f, R4 ;  /* 0x0000001fff057819 */ /* 0x000fc80000011404 */
[----:B------:R-:W-:-:S04]  /*07a0*/  LEA.HI R5, R5, R4, RZ, 0x6 ;  /* 0x0000000405057211 */ /* 0x000fc800078f30ff */
[----:B------:R-:W-:-:S05]  /*07b0*/  SHF.R.S32.HI R5, RZ, 0x6, R5 ;  /* 0x00000006ff057819 */ /* 0x000fca0000011405 */
[----:B--2---:R-:W-:-:S04]  /*07c0*/  IMAD R4, R5, R10, RZ ;  /* 0x0000000a05047224 */ /* 0x004fc800078e02ff */
[----:B------:R-:W-:Y:S01]  /*07d0*/  IMAD R4, R4, R11, RZ ;  /* 0x0000000b04047224 */ /* 0x000fe200078e02ff */
[----:B------:R-:W-:Y:S06]  /*07e0*/  @!P0 BRA `(.L_x_10) ;  /* 0x0000002c00e08947 */ /* 0x000fec0003800000 */
[----:B------:R-:W-:-:S13]  /*07f0*/  ISETP.NE.AND P0, PT, R7, 0x1, PT ;  /* 0x000000010700780c */ /* 0x000fda0003f05270 */
[----:B------:R-:W-:Y:S05]  /*0800*/  @P0 EXIT ;  /* 0x000000000000094d */ /* 0x000fea0003800000 */
[----:B------:R-:W-:Y:S01]  /*0810*/  ISETP.GE.AND P0, PT, R4, 0x1, PT ;  /* 0x000000010400780c */ /* 0x000fe20003f06270 */
[----:B------:R-:W-:Y:S01]  /*0820*/  UMOV UR4, URZ ;  /* 0x0000003f00047c82 */ /* 0x000fe20008000000 */
[----:B------:R-:W-:Y:S02]  /*0830*/  CS2R R54, SRZ ;  /* 0x0000000000367805 */ /* 0x000fe4000001ff00 */
[----:B------:R-:W-:Y:S02]  /*0840*/  CS2R R24, SRZ ;  /* 0x0000000000187805 */ /* 0x000fe4000001ff00 */
[----:B------:R-:W-:Y:S02]  /*0850*/  CS2R R26, SRZ ;  /* 0x00000000001a7805 */ /* 0x000fe4000001ff00 */
[----:B------:R-:W-:Y:S02]  /*0860*/  CS2R R28, SRZ ;  /* 0x00000000001c7805 */ /* 0x000fe4000001ff00 */
[----:B------:R-:W-:-:S02]  /*0870*/  CS2R R30, SRZ ;  /* 0x00000000001e7805 */ /* 0x000fc4000001ff00 */
[----:B------:R-:W-:Y:S02]  /*0880*/  CS2R R32, SRZ ;  /* 0x0000000000207805 */ /* 0x000fe4000001ff00 */
        /* <DEDUP_REMOVED lines=9> */
[----:B------:R-:W-:Y:S01]  /*0920*/  CS2R R52, SRZ ;  /* 0x0000000000347805 */ /* 0x000fe2000001ff00 */
[----:B------:R-:W-:Y:S06]  /*0930*/  @!P0 BRA `(.L_x_11) ;  /* 0x0000000000a48947 */ /* 0x000fec0003800000 */
[----:B------:R-:W-:-:S04]  /*0940*/  LOP3.LUT R5, R3, 0x1, RZ, 0xfc, !PT ;  /* 0x0000000103057812 */ /* 0x000fc800078efcff */
[----:B------:R-:W-:-:S13]  /*0950*/  ISETP.NE.AND P0, PT, R5, 0x3, PT ;  /* 0x000000030500780c */ /* 0x000fda0003f05270 */
[----:B------:R-:W-:Y:S05]  /*0960*/  @!P0 BRA `(.L_x_12) ;  /* 0x0000000000048947 */ /* 0x000fea0003800000 */
[----:B------:R-:W-:Y:S01]  /*0970*/  BPT.TRAP 0x1 ;  /* 0x000000040000795c */ /* 0x000fe20000300000 */
.L_x_12:
[----:B------:R-:W0:Y:S01]  /*0980*/  S2UR UR5, SR_CgaCtaId ;  /* 0x00000000000579c3 */ /* 0x000e220000008800 */
[----:B------:R-:W-:Y:S01]  /*0990*/  SHF.L.U32 R5, RZ, 0x1f, RZ ;  /* 0x0000001fff057819 */ /* 0x000fe200000006ff */
[----:B------:R-:W-:Y:S02]  /*09a0*/  UMOV UR4, 0x400 ;  /* 0x0000040000047882 */ /* 0x000fe40000000000 */
[----:B0-----:R-:W-:-:S12]  /*09b0*/  ULEA UR5, UR5, UR4, 0x18 ;  /* 0x0000000405057291 */ /* 0x001fd8000f8ec03f */
.L_x_13:
[----:B0-----:R-:W-:-:S04]  /*09c0*/  IMAD.U32 R6, RZ, RZ, UR5 ;  /* 0x00000005ff067e24 */ /* 0x001fc8000f8e00ff */
[----:B------:R0:W2:Y:S03]  /*09d0*/  SYNCS.PHASECHK.TRANS64.TRYWAIT P0, [R6+URZ+0x38000], R5 ;  /* 0x03800005060075a7 */ /* 0x0000a6000800017f */
[----:B--2---:R-:W-:Y:S05]  /*09e0*/  @!P0 NANOSLEEP.SYNCS 0x989680 ;  /* 0x009896800000895d */ /* 0x004fea0003900000 */
[----:B------:R-:W2:Y:S02]  /*09f0*/  @!P0 SYNCS.PHASECHK.TRANS64 P0, [R6+URZ+0x38000], R5 ;  /* 0x03800005060085a7 */ /* 0x000ea4000800007f */
[----:B--2---:R-:W-:Y:S05]  /*0a00*/  @!P0 BRA `(.L_x_13) ;  /* 0xfffffffc00ec8947 */ /* 0x004fea000383ffff */
[----:B------:R-:W-:Y:S01]  /*0a10*/  USHF.R.U32.HI UR4, URZ, 0x4, UR5 ;  /* 0x000000043f047899 */ /* 0x000fe20008011605 */
[----:B------:R-:W-:Y:S01]  /*0a20*/  WARPGROUP.ARRIVE ;  /* 0x00000000000079c5 */ /* 0x000fe20000000000 */
[----:B------:R-:W-:Y:S02]  /*0a30*/  UIADD3 UR5, UR5, 0x1c000, URZ ;  /* 0x0001c00005057890 */ /* 0x000fe4000fffe03f */
[----:B------:R-:W-:Y:S02]  /*0a40*/  ULOP3.LUT UR4, UR4, 0x3fff, URZ, 0xc0, !UPT ;  /* 0x00003fff04047892 */ /* 0x000fe4000f8ec03f */
[----:B------:R-:W-:Y:S02]  /*0a50*/  USHF.R.U32.HI UR5, URZ, 0x4, UR5 ;  /* 0x000000043f057899 */ /* 0x000fe40008011605 */
[----:B------:R-:W-:Y:S02]  /*0a60*/  ULOP3.LUT UR9, UR4, 0x10000, URZ, 0xfc, !UPT ;  /* 0x0001000004097892 */ /* 0x000fe4000f8efc3f */
[----:B------:R-:W-:Y:S01]  /*0a70*/  ULOP3.LUT UR8, UR5, 0x3fff, URZ, 0xc0, !UPT ;  /* 0x00003fff05087892 */ /* 0x000fe2000f8ec03f */
[----:B------:R-:W-:-:S02]  /*0a80*/  UMOV UR7, 0x40000040 ;  /* 0x4000004000077882 */ /* 0x000fc40000000000 */
[----:B------:R-:W-:Y:S02]  /*0a90*/  UMOV UR5, 0x40000040 ;  /* 0x4000004000057882 */ /* 0x000fe40000000000 */
[----:B------:R-:W-:Y:S02]  /*0aa0*/  UMOV UR4, UR9 ;  /* 0x0000000900047c82 */ /* 0x000fe40008000000 */
[----:B------:R-:W-:Y:S02]  /*0ab0*/  UMOV UR6, UR8 ;  /* 0x0000000800067c82 */ /* 0x000fe40008000000 */
[----:B------:R-:W-:Y:S01]  /*0ac0*/  HGMMA.64x64x16.F32.BF16 R24, gdesc[UR4].tnspB, RZ, !UPT ;  /* 0x40e00000041879f0 */ /* 0x000fe2000c7018ff */
[----:B------:R-:W-:Y:S02]  /*0ad0*/  UIADD3 UR4, UR9, 0x2, URZ ;  /* 0x0000000209047890 */ /* 0x000fe4000fffe03f */
[----:B------:R-:W-:Y:S01]  /*0ae0*/  UIADD3 UR6, UR8, 0x80, URZ ;  /* 0x0000008008067890 */ /* 0x000fe2000fffe03f */
[----:B------:R-:W-:Y:S01]  /*0af0*/  UMOV UR5, 0x40000040 ;  /* 0x4000004000057882 */ /* 0x000fe20000000000 */
[----:B------:R-:W-:-:S07]  /*0b00*/  UMOV UR7, 0x40000040 ;  /* 0x4000004000077882 */ /* 0x000fce0000000000 */
[----:B------:R-:W-:Y:S01]  /*0b10*/  HGMMA.64x64x16.F32.BF16 R24, gdesc[UR4].tnspB, R24 ;  /* 0x40e00000041879f0 */ /* 0x000fe20008701818 */
        /* <DEDUP_REMOVED lines=9> */
[----:B------:R-:W-:Y:S01]  /*0bb0*/  HGMMA.64x64x16.F32.BF16 R24, gdesc[UR4].tnspB, R24, gsb0 ;  /* 0x40e00000041879f0 */ /* 0x000fe20008001818 */
[----:B------:R-:W-:-:S05]  /*0bc0*/  UMOV UR4, 0x1 ;  /* 0x0000000100047882 */ /* 0x000fca0000000000 */
.L_x_11:
[----:B0-----:R-:W-:-:S05]  /*0bd0*/  VIMNMX R5, R4, 0x1, PT ;  /* 0x0000000104057848 */ /* 0x001fca0003fe0100 */
[----:B------:R-:W-:-:S05]  /*0be0*/  IMAD.IADD R6, R4, 0x1, -R5 ;  /* 0x0000000104067824 */ /* 0x000fca00078e0a05 */
[----:B------:R-:W-:-:S13]  /*0bf0*/  ISETP.GE.AND P0, PT, R6, 0x1, PT ;  /* 0x000000010600780c */ /* 0x000fda0003f06270 */
[----:B------:R-:W-:Y:S05]  /*0c00*/  @!P0 BRA `(.L_x_14) ;  /* 0x0000000400148947 */ /* 0x000fea0003800000 */
[----:B------:R-:W0:Y:S01]  /*0c10*/  S2UR UR6, SR_CgaCtaId ;  /* 0x00000000000679c3 */ /* 0x000e220000008800 */
[----:B------:R-:W-:Y:S01]  /*0c20*/  UMOV UR5, 0x400 ;  /* 0x0000040000057882 */ /* 0x000fe20000000000 */
[----:B------:R-:W-:Y:S01]  /*0c30*/  LOP3.LUT R10, R3, 0x1, RZ, 0xfc, !PT ;  /* 0x00000001030a7812 */ /* 0x000fe200078efcff */
[----:B------:R-:W-:Y:S01]  /*0c40*/  IMAD.MOV.U32 R9, RZ, RZ, RZ ;  /* 0x000000ffff097224 */ /* 0x000fe200078e00ff */
[----:B------:R-:W-:Y:S01]  /*0c50*/  UISETP.NE.U32.AND UP0, UPT, UR4, URZ, UPT ;  /* 0x0000003f0400728c */ /* 0x000fe2000bf05070 */
[----:B------:R-:W-:Y:S01]  /*0c60*/  IMAD.MOV.U32 R5, RZ, RZ, R6 ;  /* 0x000000ffff057224 */ /* 0x000fe200078e0006 */
[----:B0-----:R-:W-:-:S04]  /*0c70*/  ULEA UR14, UR6, UR5, 0x18 ;  /* 0x00000005060e7291 */ /* 0x001fc8000f8ec03f */
[----:B------:R-:W-:Y:S02]  /*0c80*/  USHF.R.U32.HI UR5, URZ, 0x4, UR14 ;  /* 0x000000043f057899 */ /* 0x000fe4000801160e */
[----:B------:R-:W-:Y:S02]  /*0c90*/  UIADD3 UR6, UR14, 0x1c000, URZ ;  /* 0x0001c0000e067890 */ /* 0x000fe4000fffe03f */
[----:B------:R-:W-:Y:S02]  /*0ca0*/  ULOP3.LUT UR5, UR5, 0x3fff, URZ, 0xc0, !UPT ;  /* 0x00003fff05057892 */ /* 0x000fe4000f8ec03f */
[----:B------:R-:W-:Y:S02]  /*0cb0*/  USHF.R.U32.HI UR6, URZ, 0x4, UR6 ;  /* 0x000000043f067899 */ /* 0x000fe40008011606 */
[----:B------:R-:W-:Y:S02]  /*0cc0*/  ULOP3.LUT UR15, UR5, 0x10000, URZ, 0xfc, !UPT ;  /* 0x00010000050f7892 */ /* 0x000fe4000f8efc3f */
[----:B------:R-:W-:Y:S01]  /*0cd0*/  ULOP3.LUT UR16, UR6, 0x3fff, URZ, 0xc0, !UPT ;  /* 0x00003fff06107892 */ /* 0x000fe2000f8ec03f */
[----:B------:R-:W-:-:S11]  /*0ce0*/  UMOV UR5, URZ ;  /* 0x0000003f00057c82 */ /* 0x000fd60008000000 */
.L_x_19:
[----:B------:R-:W-:-:S13]  /*0cf0*/  ISETP.NE.AND P1, PT, R10, 0x3, PT ;  /* 0x000000030a00780c */ /* 0x000fda0003f25270 */
[----:B0-----:R-:W-:Y:S05]  /*0d00*/  @!P1 BRA `(.L_x_15) ;  /* 0x0000000000049947 */ /* 0x001fea0003800000 */
[----:B------:R-:W-:Y:S01]  /*0d10*/  BPT.TRAP 0x1 ;  /* 0x000000040000795c */ /* 0x000fe20000300000 */
.L_x_15:
[----:B------:R-:W-:Y:S01]  /*0d20*/  SHF.L.U32 R7, R9, 0x1f, RZ ;  /* 0x0000001f09077819 */ /* 0x000fe200000006ff */
[----:B------:R-:W-:-:S12]  /*0d30*/  ULEA UR6, UR4, UR14, 0x3 ;  /* 0x0000000e04067291 */ /* 0x000fd8000f8e183f */
.L_x_16:
[----:B0-----:R-:W-:-:S04]  /*0d40*/  IMAD.U32 R8, RZ, RZ, UR6 ;  /* 0x00000006ff087e24 */ /* 0x001fc8000f8e00ff */
[----:B------:R0:W2:Y:S03]  /*0d50*/  SYNCS.PHASECHK.TRANS64.TRYWAIT P0, [R8+URZ+0x38000], R7 ;  /* 0x03800007080075a7 */ /* 0x0000a6000800017f */
[----:B--2---:R-:W-:Y:S05]  /*0d60*/  @!P0 NANOSLEEP.SYNCS 0x989680 ;  /* 0x009896800000895d */ /* 0x004fea0003900000 */
[----:B------:R-:W2:Y:S02]  /*0d70*/  @!P0 SYNCS.PHASECHK.TRANS64 P0, [R8+URZ+0x38000], R7 ;  /* 0x03800007080085a7 */ /* 0x000ea4000800007f */
[----:B--2---:R-:W-:Y:S05]  /*0d80*/  @!P0 BRA `(.L_x_16) ;  /* 0xfffffffc00ec8947 */ /* 0x004fea000383ffff */
[----:B------:R-:W-:Y:S01]  /*0d90*/  ULEA UR6, UR4, UR15, 0x9 ;  /* 0x0000000f04067291 */ /* 0x000fe2000f8e483f */
[----:B------:R-:W-:Y:S01]  /*0da0*/  WARPGROUP.ARRIVE ;  /* 0x00000000000079c5 */ /* 0x000fe20000000000 */
[----:B------:R-:W-:Y:S01]  /*0db0*/  ULEA UR7, UR4, UR16, 0x9 ;  /* 0x0000001004077291 */ /* 0x000fe2000f8e483f */
[----:B------:R-:W-:Y:S01]  /*0dc0*/  UMOV UR9, 0x40000040 ;  /* 0x4000004000097882 */ /* 0x000fe20000000000 */
[----:B------:R-:W-:-:S03]  /*0dd0*/  UMOV UR11, 0x40000040 ;  /* 0x40000040000b7882 */ /* 0x000fc60000000000 */
[----:B------:R-:W-:Y:S02]  /*0de0*/  UMOV UR8, UR6 ;  /* 0x0000000600087c82 */ /* 0x000fe40008000000 */
[----:B------:R-:W-:Y:S02]  /*0df0*/  UMOV UR10, UR7 ;  /* 0x00000007000a7c82 */ /* 0x000fe40008000000 */
[----:B------:R-:W-:Y:S01]  /*0e00*/  HGMMA.64x64x16.F32.BF16 R24, gdesc[UR8].tnspB, R24, UP0 ;  /* 0x40e00000081879f0 */ /* 0x000fe2000bf01818 */
        /* <DEDUP_REMOVED lines=14> */
[----:B------:R-:W-:Y:S03]  /*0ef0*/  HGMMA.64x64x16.F32.BF16 R24, gdesc[UR8].tnspB, R24, gsb0 ;  /* 0x40e00000081879f0 */ /* 0x000fe60008001818 */
[----:B------:R-:W-:Y:S02]  /*0f00*/  WARPGROUP.DEPBAR.LE gsb0, 0x1 ;  /* 0x00008000000079c5 */ /* 0x000fe40000010100 */
[----:B------:R-:W-:Y:S05]  /*0f10*/  @!P1 BRA `(.L_x_17) ;  /* 0x0000000000049947 */ /* 0x000fea0003800000 */
[----:B------:R-:W-:Y:S01]  /*0f20*/  BPT.TRAP 0x1 ;  /* 0x000000040000795c */ /* 0x000fe20000300000 */
.L_x_17:
[----:B------:R-:W-:Y:S01]  /*0f30*/  ULEA UR6, UR5, UR14, 0x3 ;  /* 0x0000000e05067291 */ /* 0x000fe2000f8e183f */
[----:B------:R-:W-:-:S03]  /*0f40*/  ISETP.GT.U32.AND P0, PT, R3, 0x1, PT ;  /* 0x000000010300780c */ /* 0x000fc60003f04070 */
[----:B------:R-:W-:-:S04]  /*0f50*/  UIADD3 UR6, UR6, 0x38070, URZ ;  /* 0x0003807006067890 */ /* 0x000fc8000fffe03f */
[----:B------:R-:W-:-:S09]  /*0f60*/  UPRMT UR6, URZ, 0x654, UR6 ;  /* 0x000006543f067896 */ /* 0x000fd20008000006 */
[----:B------:R-:W-:Y:S01]  /*0f70*/  SYNCS.ARRIVE.TRANS64.RED.A1T0 RZ, [UR6], RZ ;  /* 0x000000ffffff79a7 */ /* 0x000fe20008100406 */
[----:B------:R-:W-:Y:S05]  /*0f80*/  @P0 BRA `(.L_x_18) ;  /* 0x0000000000040947 */ /* 0x000fea0003800000 */
[----:B------:R-:W-:Y:S01]  /*0f90*/  BPT.TRAP 0x1 ;  /* 0x000000040000795c */ /* 0x000fe20000300000 */
.L_x_18:
[----:B------:R-:W-:Y:S01]  /*0fa0*/  UIADD3 UR4, UR4, 0x1, URZ ;  /* 0x0000000104047890 */ /* 0x000fe2000fffe03f */
[C---:B------:R-:W-:Y:S01]  /*0fb0*/  ISETP.GT.AND P0, PT, R5.reuse, 0x1, PT ;  /* 0x000000010500780c */ /* 0x040fe20003f04270 */
[----:B------:R-:W-:Y:S01]  /*0fc0*/  UIADD3 UR5, UR5, 0x1, URZ ;  /* 0x0000000105057890 */ /* 0x000fe2000fffe03f */
[----:B------:R-:W-:Y:S01]  /*0fd0*/  VIADD R5, R5, 0xffffffff ;  /* 0xffffffff05057836 */ /* 0x000fe20000000000 */
[----:B------:R-:W-:Y:S02]  /*0fe0*/  UISETP.NE.AND UP0, UPT, UR4, 0xe, UPT ;  /* 0x0000000e0400788c */ /* 0x000fe4000bf05270 */
[----:B------:R-:W-:Y:S02]  /*0ff0*/  UISETP.NE.AND UP1, UPT, UR5, 0xe, UPT ;  /* 0x0000000e0500788c */ /* 0x000fe4000bf25270 */
[----:B------:R-:W-:Y:S02]  /*1000*/  USEL UR6, URZ, 0x1, UP0 ;  /* 0x000000013f067887 */ /* 0x000fe40008000000 */
[----:B------:R-:W-:-:S02]  /*1010*/  USEL UR4, UR4, URZ, UP0 ;  /* 0x0000003f04047287 */ /* 0x000fc40008000000 */
[----:B------:R-:W-:Y:S02]  /*1020*/  USEL UR5, UR5, URZ, UP1 ;  /* 0x0000003f05057287 */ /* 0x000fe40008800000 */
[----:B------:R-:W-:Y:S01]  /*1030*/  UPLOP3.LUT UP0, UPT, UPT, UPT, UPT, 0x80, 0x0 ;  /* 0x000000000000789c */ /* 0x000fe20003f0f070 */
[----:B------:R-:W-:Y:S01]  /*1040*/  LOP3.LUT R9, R9, UR6, RZ, 0x3c, !PT ;  /* 0x0000000609097c12 */ /* 0x000fe2000f8e3cff */
[----:B------:R-:W-:Y:S09]  /*1050*/  @P0 BRA `(.L_x_19) ;  /* 0xfffffffc00240947 */ /* 0x000ff2000383ffff */
.L_x_14:
[----:B------:R-:W-:Y:S01]  /*1060*/  ISETP.GE.AND P0, PT, R4, 0x1, PT ;  /* 0x000000010400780c */ /* 0x000fe20003f06270 */
[----:B------:R-:W-:-:S12]  /*1070*/  WARPGROUP.DEPBAR.LE gsb0, 0x0 ;  /* 0x00008000000079c5 */ /* 0x000fd80000010000 */
[----:B------:R-:W-:Y:S05]  /*1080*/  @!P0 BRA `(.L_x_20) ;  /* 0x0000000000488947 */ /* 0x000fea0003800000 */
[----:B------:R-:W-:-:S04]  /*1090*/  LOP3.LUT R4, R3, 0x1, RZ, 0xfc, !PT ;  /* 0x0000000103047812 */ /* 0x000fc800078efcff */
[----:B------:R-:W-:-:S13]  /*10a0*/  ISETP.NE.AND P0, PT, R4, 0x3, PT ;  /* 0x000000030400780c */ /* 0x000fda0003f05270 */
[----:B------:R-:W-:Y:S05]  /*10b0*/  @!P0 BRA `(.L_x_21) ;  /* 0x0000000000048947 */ /* 0x000fea0003800000 */
[----:B------:R-:W-:Y:S01]  /*10c0*/  BPT.TRAP 0x1 ;  /* 0x000000040000795c */ /* 0x000fe20000300000 */
.L_x_21:
[----:B0-----:R-:W0:Y:S01]  /*10d0*/  S2R R7, SR_CgaCtaId ;  /* 0x0000000000077919 */ /* 0x001e220000008800 */
[----:B------:R-:W-:Y:S02]  /*10e0*/  SHF.R.U32.HI R4, RZ, 0x1, R6 ;  /* 0x00000001ff047819 */ /* 0x000fe40000011606 */
[----:B------:R-:W-:-:S03]  /*10f0*/  ISETP.GT.U32.AND P0, PT, R3, 0x1, PT ;  /* 0x000000010300780c */ /* 0x000fc60003f04070 */
[----:B------:R-:W-:Y:S01]  /*1100*/  IMAD.WIDE.U32 R4, R4, -0x6db6db6d, RZ ;  /* 0x9249249304047825 */ /* 0x000fe200078e00ff */
[----:B------:R-:W-:-:S04]  /*1110*/  MOV R4, 0x400 ;  /* 0x0000040000047802 */ /* 0x000fc80000000f00 */
[----:B------:R-:W-:-:S05]  /*1120*/  SHF.R.U32.HI R5, RZ, 0x2, R5 ;  /* 0x00000002ff057819 */ /* 0x000fca0000011605 */
[----:B------:R-:W-:Y:S01]  /*1130*/  IMAD R6, R5, -0xe, R6 ;  /* 0xfffffff205067824 */ /* 0x000fe200078e0206 */
[----:B0-----:R-:W-:-:S05]  /*1140*/  LEA R7, R7, R4, 0x18 ;  /* 0x0000000407077211 */ /* 0x001fca00078ec0ff */
[----:B------:R-:W-:-:S04]  /*1150*/  IMAD R6, R6, 0x8, R7 ;  /* 0x0000000806067824 */ /* 0x000fc800078e0207 */
[----:B------:R-:W-:-:S05]  /*1160*/  VIADD R6, R6, 0x38070 ;  /* 0x0003807006067836 */ /* 0x000fca0000000000 */
[----:B------:R-:W-:-:S04]  /*1170*/  PRMT R6, RZ, 0x654, R6 ;  /* 0x00000654ff067816 */ /* 0x000fc80000000006 */
[----:B------:R2:W-:Y:S01]  /*1180*/  SYNCS.ARRIVE.TRANS64.RED.A1T0 RZ, [R6+URZ], RZ ;  /* 0x000000ff06ff79a7 */ /* 0x0005e2000810043f */
[----:B------:R-:W-:Y:S05]  /*1190*/  @P0 BRA `(.L_x_20) ;  /* 0x0000000000040947 */ /* 0x000fea0003800000 */
[----:B------:R-:W-:Y:S01]  /*11a0*/  BPT.TRAP 0x1 ;  /* 0x000000040000795c */ /* 0x000fe20000300000 */
.L_x_20:
[----:B------:R-:W4:Y:S01]  /*11b0*/  S2R R4, SR_TID.X ;  /* 0x0000000000047919 */ /* 0x000f220000002100 */
[----:B------:R-:W-:Y:S01]  /*11c0*/  ULDC.64 UR4, c[0x0][0x280] ;  /* 0x0000a00000047ab9 */ /* 0x000fe20000000a00 */
[----:B------:R-:W0:Y:S01]  /*11d0*/  S2R R9, SR_CTAID.Y ;  /* 0x0000000000097919 */ /* 0x000e220000002600 */
[----:B------:R-:W1:Y:S01]  /*11e0*/  S2R R11, SR_CTAID.X ;  /* 0x00000000000b7919 */ /* 0x000e620000002500 */
[----:B----4-:R-:W-:-:S04]  /*11f0*/  SHF.R.S32.HI R3, RZ, 0x1f, R4 ;  /* 0x0000001fff037819 */ /* 0x010fc80000011404 */
[----:B------:R-:W-:Y:S01]  /*1200*/  LEA.HI R3, R3, R4, RZ, 0x7 ;  /* 0x0000000403037211 */ /* 0x000fe200078f38ff */
[----:B0-----:R-:W-:-:S03]  /*1210*/  IMAD.SHL.U32 R9, R9, 0x40, RZ ;  /* 0x0000004009097824 */ /* 0x001fc600078e00ff */
[----:B------:R-:W-:Y:S02]  /*1220*/  LOP3.LUT R3, R3, 0xffffff80, RZ, 0xc0, !PT ;  /* 0xffffff8003037812 */ /* 0x000fe400078ec0ff */
[----:B------:R-:W-:-:S03]  /*1230*/  ISETP.GE.AND P0, PT, R9, UR5, PT ;  /* 0x0000000509007c0c */ /* 0x000fc6000bf06270 */
[----:B------:R-:W-:Y:S02]  /*1240*/  IMAD.IADD R5, R4, 0x1, -R3 ;  /* 0x0000000104057824 */ /* 0x000fe400078e0a03 */
[----:B-1----:R-:W-:-:S03]  /*1250*/  IMAD.SHL.U32 R3, R11, 0x40, RZ ;  /* 0x000000400b037824 */ /* 0x002fc600078e00ff */
[----:B------:R-:W-:Y:S02]  /*1260*/  SHF.R.S32.HI R8, RZ, 0x1f, R5 ;  /* 0x0000001fff087819 */ /* 0x000fe40000011405 */
[----:B------:R-:W-:Y:S02]  /*1270*/  ISETP.GE.OR P0, PT, R3, UR4, P0 ;  /* 0x0000000403007c0c */ /* 0x000fe40008706670 */
[----:B------:R-:W-:-:S04]  /*1280*/  LEA.HI R4, R8, R5, RZ, 0x2 ;  /* 0x0000000508047211 */ /* 0x000fc800078f10ff */
[--C-:B------:R-:W-:Y:S02]  /*1290*/  SHF.R.S32.HI R12, RZ, 0x2, R4.reuse ;  /* 0x00000002ff0c7819 */ /* 0x100fe40000011404 */
[----:B------:R-:W-:-:S04]  /*12a0*/  SHF.R.S32.HI R7, RZ, 0x1f, R4 ;  /* 0x0000001fff077819 */ /* 0x000fc80000011404 */
[----:B------:R-:W-:-:S04]  /*12b0*/  LEA.HI R7, R7, R12, RZ, 0x3 ;  /* 0x0000000c07077211 */ /* 0x000fc800078f18ff */
[----:B------:R-:W-:Y:S01]  /*12c0*/  LOP3.LUT R13, R7, 0xfffffff8, RZ, 0xc0, !PT ;  /* 0xfffffff8070d7812 */ /* 0x000fe200078ec0ff */
[----:B------:R-:W-:Y:S06]  /*12d0*/  @P0 EXIT ;  /* 0x000000000000094d */ /* 0x000fec0003800000 */
[----:B--2---:R-:W0:Y:S01]  /*12e0*/  LDC.64 R6, c[0x0][0x5d0] ;  /* 0x00017400ff067b82 */ /* 0x004e220000000a00 */
[----:B------:R-:W-:Y:S01]  /*12f0*/  LOP3.LUT R10, R4, 0x7ffffffc, RZ, 0xc0, !PT ;  /* 0x7ffffffc040a7812 */ /* 0x000fe200078ec0ff */
[----:B------:R-:W-:Y:S01]  /*1300*/  IMAD.IADD R4, R12, 0x1, -R13 ;  /* 0x000000010c047824 */ /* 0x000fe200078e0a0d */
[----:B------:R-:W-:Y:S02]  /*1310*/  LEA.HI R8, R8, R5, RZ, 0x5 ;  /* 0x0000000508087211 */ /* 0x000fe400078f28ff */
[----:B---3-5:R-:W-:Y:S01]  /*1320*/  FSETP.NEU.AND P1, PT, R2, RZ, PT ;  /* 0x000000ff0200720b */ /* 0x028fe20003f2d000 */
[----:B------:R-:W-:Y:S01]  /*1330*/  IMAD.IADD R10, R5, 0x1, -R10 ;  /* 0x00000001050a7824 */ /* 0x000fe200078e0a0a */
[----:B------:R-:W-:Y:S02]  /*1340*/  SHF.R.S32.HI R5, RZ, 0x1f, R4 ;  /* 0x0000001fff057819 */ /* 0x000fe40000011404 */
[----:B------:R-:W-:Y:S01]  /*1350*/  SHF.R.S32.HI R13, RZ, 0x5, R8 ;  /* 0x00000005ff0d7819 */ /* 0x000fe20000011408 */
[----:B------:R-:W-:-:S02]  /*1360*/  IMAD.SHL.U32 R12, R10, 0x2, RZ ;  /* 0x000000020a0c7824 */ /* 0x000fc400078e00ff */
[----:B------:R-:W-:-:S03]  /*1370*/  IMAD.WIDE R10, R11, 0x40, R4 ;  /* 0x000000400b0a7825 */ /* 0x000fc600078e0204 */
[----:B------:R-:W-:Y:S01]  /*1380*/  SHF.R.S32.HI R14, RZ, 0x1f, R12 ;  /* 0x0000001fff0e7819 */ /* 0x000fe2000001140c */
[----:B------:R-:W-:Y:S01]  /*1390*/  IMAD R5, R13, -0x10, -R3 ;  /* 0xfffffff00d057824 */ /* 0x000fe200078e0a03 */
[----:B------:R-:W-:Y:S01]  /*13a0*/  IADD3 R8, P0, R9, R12, RZ ;  /* 0x0000000c09087210 */ /* 0x000fe20007f1e0ff */
[----:B------:R-:W-:Y:S01]  /*13b0*/  IMAD.WIDE R10, R13, 0x10, R10 ;  /* 0x000000100d0a7825 */ /* 0x000fe200078e020a */
[----:B------:R-:W-:Y:S02]  /*13c0*/  IADD3 R3, -R12, UR5, -R9 ;  /* 0x000000050c037c10 */ /* 0x000fe4000fffe909 */
[----:B------:R-:W-:Y:S02]  /*13d0*/  LEA.HI.X.SX32 R9, R9, R14, 0x1, P0 ;  /* 0x0000000e09097211 */ /* 0x000fe400000f0eff */
[----:B------:R-:W-:Y:S01]  /*13e0*/  IADD3 R4, R5, UR4, -R4 ;  /* 0x0000000405047c10 */ /* 0x000fe2000fffe804 */
[-C--:B0-----:R-:W-:Y:S01]  /*13f0*/  IMAD R5, R11, R6.reuse, RZ ;  /* 0x000000060b057224 */ /* 0x081fe200078e02ff */
[----:B------:R-:W-:Y:S01]  /*1400*/  ISETP.GT.AND P0, PT, R3, RZ, PT ;  /* 0x000000ff0300720c */ /* 0x000fe20003f04270 */
[----:B------:R-:W-:Y:S01]  /*1410*/  IMAD.WIDE.U32 R12, R10, R6, R8 ;  /* 0x000000060a0c7225 */ /* 0x000fe200078e0008 */
[----:B------:R-:W-:-:S02]  /*1420*/  SHF.L.U64.HI R16, R6, 0x3, R7 ;  /* 0x0000000306107819 */ /* 0x000fc40000010207 */
[----:B------:R-:W-:Y:S01]  /*1430*/  ISETP.GT.AND P2, PT, R4, RZ, P0 ;  /* 0x000000ff0400720c */ /* 0x000fe20000744270 */
[----:B------:R-:W-:Y:S02]  /*1440*/  IMAD R5, R10, R7, R5 ;  /* 0x000000070a057224 */ /* 0x000fe400078e0205 */
[----:B------:R-:W-:Y:S02]  /*1450*/  IMAD.SHL.U32 R17, R6, 0x8, RZ ;  /* 0x0000000806117824 */ /* 0x000fe400078e00ff */
[----:B------:R-:W-:Y:S01]  /*1460*/  IMAD.IADD R19, R13, 0x1, R5 ;  /* 0x000000010d137824 */ /* 0x000fe200078e0205 */
[----:B------:R-:W-:Y:S07]  /*1470*/  @!P1 BRA `(.L_x_22) ;  /* 0x00000018001c9947 */ /* 0x000fee0003800000 */
[----:B------:R-:W-:Y:S01]  /*1480*/  ULDC.64 UR6, c[0x0][0x5b0] ;  /* 0x00016c0000067ab9 */ /* 0x000fe20000000a00 */
[----:B------:R-:W-:Y:S01]  /*1490*/  ULDC.64 UR8, c[0x0][0x5a8] ;  /* 0x00016a0000087ab9 */ /* 0x000fe20000000a00 */
[----:B------:R-:W-:Y:S01]  /*14a0*/  IMAD R5, R11, UR6, RZ ;  /* 0x000000060b057c24 */ /* 0x000fe2000f8e02ff */
[----:B------:R-:W-:Y:S01]  /*14b0*/  ULDC.64 UR4, c[0x0][0x5c8] ;  /* 0x0001720000047ab9 */ /* 0x000fe20000000a00 */
[----:B------:R-:W-:-:S04]  /*14c0*/  IMAD.WIDE.U32 R14, R10, UR6, R8 ;  /* 0x000000060a0e7c25 */ /* 0x000fc8000f8e0008 */
[----:B------:R-:W-:Y:S01]  /*14d0*/  IMAD R5, R10, UR7, R5 ;  /* 0x000000070a057c24 */ /* 0x000fe2000f8e0205 */
[----:B------:R-:W-:-:S03]  /*14e0*/  LEA R6, P1, R14, UR8, 0x1 ;  /* 0x000000080e067c11 */ /* 0x000fc6000f8208ff */
[----:B------:R-:W-:-:S05]  /*14f0*/  IMAD.IADD R7, R15, 0x1, R5 ;  /* 0x000000010f077824 */ /* 0x000fca00078e0205 */
[----:B------:R-:W-:-:S05]  /*1500*/  LEA.HI.X R7, R14, UR9, R7, 0x1, P1 ;  /* 0x000000090e077c11 */ /* 0x000fca00088f0c07 */
[----:B------:R-:W2:Y:S01]  /*1510*/  @P2 LDG.E.LTC128B.U16 R13, desc[UR12][R6.64] ;  /* 0x0000000c060d2981 */ /* 0x000ea2000c1e1520 */
[----:B------:R-:W-:Y:S01]  /*1520*/  LEA R14, P4, R12, UR4, 0x1 ;  /* 0x000000040c0e7c11 */ /* 0x000fe2000f8808ff */
[----:B------:R-:W-:Y:S01]  /*1530*/  BSSY B0, `(.L_x_23) ;  /* 0x000000d000007945 */ /* 0x000fe20003800000 */
[----:B------:R-:W-:-:S04]  /*1540*/  ISETP.GT.AND P1, PT, R3, 0x1, PT ;  /* 0x000000010300780c */ /* 0x000fc80003f24270 */
[----:B------:R-:W-:Y:S01]  /*1550*/  ISETP.GT.AND P3, PT, R4, RZ, P1 ;  /* 0x000000ff0400720c */ /* 0x000fe20000f64270 */
[----:B--2---:R-:W-:-:S04]  /*1560*/  IMAD.U32 R15, R13, 0x10000, RZ ;  /* 0x000100000d0f7824 */ /* 0x004fc800078e00ff */
[----:B------:R-:W-:-:S04]  /*1570*/  FMUL R15, R15, R2 ;  /* 0x000000020f0f7220 */ /* 0x000fc80000400000 */
[----:B------:R-:W-:-:S05]  /*1580*/  FFMA R15, R24, R0, R15 ;  /* 0x00000000180f7223 */ /* 0x000fca000000000f */
[----:B------:R-:W-:Y:S02]  /*1590*/  F2FP.BF16.F32.PACK_AB R18, RZ, R15 ;  /* 0x0000000fff12723e */ /* 0x000fe400000010ff */
[----:B------:R-:W-:Y:S02]  /*15a0*/  LEA.HI.X R15, R12, UR5, R19, 0x1, P4 ;  /* 0x000000050c0f7c11 */ /* 0x000fe4000a0f0c13 */
[----:B------:R-:W-:Y:S02]  /*15b0*/  PRMT R12, R18, 0x7610, R12 ;  /* 0x00007610120c7816 */ /* 0x000fe4000000000c */
[----:B------:R-:W-:-:S03]  /*15c0*/  PRMT R18, R13, 0x7610, R18 ;  /* 0x000076100d127816 */ /* 0x000fc60000000012 */
[----:B------:R0:W-:Y:S01]  /*15d0*/  @P2 STG.E.U16 desc[UR12][R14.64], R12 ;  /* 0x0000000c0e002986 */ /* 0x0001e2000c10150c */
[----:B------:R-:W-:Y:S05]  /*15e0*/  @!P3 BRA `(.L_x_24) ;  /* 0x000000000004b947 */ /* 0x000fea0003800000 */
[----:B------:R1:W5:Y:S02]  /*15f0*/  LDG.E.LTC128B.U16 R18, desc[UR12][R6.64+0x2] ;  /* 0x0000020c06127981 */ /* 0x000364000c1e1520 */
.L_x_24:
[----:B------:R-:W-:Y:S05]  /*1600*/  BSYNC B0 ;  /* 0x0000000000007941 */ /* 0x000fea0003800000 */
.L_x_23:
[----:B------:R-:W-:Y:S01]  /*1610*/  USHF.L.U32 UR5, UR6, 0x3, URZ ;  /* 0x0000000306057899 */ /* 0x000fe2000800063f */
[----:B-----5:R-:W-:Y:S01]  /*1620*/  IMAD.U32 R11, R18, 0x10000, RZ ;  /* 0x00010000120b7824 */ /* 0x020fe200078e00ff */
[----:B------:R-:W-:Y:S01]  /*1630*/  USHF.L.U64.HI UR4, UR6, 0x3, UR7 ;  /* 0x0000000306047899 */ /* 0x000fe20008010207 */
[----:B------:R-:W-:Y:S02]  /*1640*/  ISETP.GT.AND P0, PT, R4, 0x8, P0 ;  /* 0x000000080400780c */ /* 0x000fe40000704270 */
[----:B------:R-:W-:Y:S01]  /*1650*/  FMUL R20, R11, R2 ;  /* 0x000000020b147220 */ /* 0x000fe20000400000 */
[----:B0-----:R-:W-:Y:S02]  /*1660*/  IMAD.U32 R12, RZ, RZ, UR5 ;  /* 0x00000005ff0c7e24 */ /* 0x001fe4000f8e00ff */
[----:B------:R-:W-:Y:S02]  /*1670*/  IMAD.U32 R13, RZ, RZ, UR4 ;  /* 0x00000004ff0d7e24 */ /* 0x000fe4000f8e00ff */
[----:B------:R-:W-:Y:S01]  /*1680*/  FFMA R20, R25, R0, R20 ;  /* 0x0000000019147223 */ /* 0x000fe20000000014 */
[----:B------:R-:W-:-:S04]  /*1690*/  IMAD.WIDE.U32 R12, R10, UR6, R12 ;  /* 0x000000060a0c7c25 */ /* 0x000fc8000f8e000c */
[----:B------:R-:W-:Y:S02]  /*16a0*/  F2FP.BF16.F32.PACK_AB R20, RZ, R20 ;  /* 0x00000014ff14723e */ /* 0x000fe400000010ff */
[----:B------:R-:W-:Y:S01]  /*16b0*/  IADD3 R10, P2, R8, R12, RZ ;  /* 0x0000000c080a7210 */ /* 0x000fe20007f5e0ff */
[----:B------:R-:W-:-:S03]  /*16c0*/  @P3 IMAD.MOV.U32 R12, RZ, RZ, R14 ;  /* 0x000000ffff0c3224 */ /* 0x000fc600078e000e */
[----:B------:R-:W-:Y:S01]  /*16d0*/  IADD3.X R5, R9, R5, R13, P2, !PT ;  /* 0x0000000509057210 */ /* 0x000fe200017fe40d */
[----:B------:R-:W-:Y:S01]  /*16e0*/  @P3 IMAD.MOV.U32 R13, RZ, RZ, R15 ;  /* 0x000000ffff0d3224 */ /* 0x000fe200078e000f */
[----:B------:R-:W-:-:S04]  /*16f0*/  LEA R8, P2, R10, UR8, 0x1 ;  /* 0x000000080a087c11 */ /* 0x000fc8000f8408ff */
[----:B------:R-:W-:Y:S01]  /*1700*/  LEA.HI.X R9, R10, UR9, R5, 0x1, P2 ;  /* 0x000000090a097c11 */ /* 0x000fe200090f0c05 */
[----:B------:R0:W-:Y:S04]  /*1710*/  @P3 STG.E.U16 desc[UR12][R12.64+0x2], R20 ;  /* 0x000002140c003986 */ /* 0x0001e8000c10150c */
[----:B------:R-:W2:Y:S01]  /*1720*/  @P0 LDG.E.LTC128B.U16 R18, desc[UR12][R8.64] ;  /* 0x0000000c08120981 */ /* 0x000ea2000c1e1520 */
[C---:B------:R-:W-:Y:S01]  /*1730*/  SHF.L.U64.HI R11, R17.reuse, 0x1, R16 ;  /* 0x00000001110b7819 */ /* 0x040fe20000010210 */
[----:B------:R-:W-:Y:S01]  /*1740*/  BSSY B0, `(.L_x_25) ;  /* 0x000000b000007945 */ /* 0x000fe20003800000 */
[----:B------:R-:W-:Y:S02]  /*1750*/  LEA R10, P2, R17, R14, 0x1 ;  /* 0x0000000e110a7211 */ /* 0x000fe400078408ff */
[----:B------:R-:W-:-:S03]  /*1760*/  ISETP.GT.AND P1, PT, R4, 0x8, P1 ;  /* 0x000000080400780c */ /* 0x000fc60000f24270 */
[----:B------:R-:W-:Y:S02]  /*1770*/  IMAD.X R11, R11, 0x1, R15, P2 ;  /* 0x000000010b0b7824 */ /* 0x000fe400010e060f */
[----:B--2---:R-:W-:-:S04]  /*1780*/  IMAD.U32 R5, R18, 0x10000, RZ ;  /* 0x0001000012057824 */ /* 0x004fc800078e00ff */
[----:B------:R-:W-:-:S04]  /*1790*/  FMUL R5, R5, R2 ;  /* 0x0000000205057220 */ /* 0x000fc80000400000 */
[----:B------:R-:W-:-:S05]  /*17a0*/  FFMA R5, R26, R0, R5 ;  /* 0x000000001a057223 */ /* 0x000fca0000000005 */
[----:B------:R-:W-:-:S05]  /*17b0*/  F2FP.BF16.F32.PACK_AB R5, RZ, R5 ;  /* 0x00000005ff05723e */ /* 0x000fca00000010ff */
[----:B------:R0:W-:Y:S01]  /*17c0*/  @P0 STG.E.U16 desc[UR12][R10.64], R5 ;  /* 0x000000050a000986 */ /* 0x0001e2000c10150c */
[----:B------:R-:W-:Y:S05]  /*17d0*/  @!P1 BRA `(.L_x_26) ;  /* 0x0000000000049947 */ /* 0x000fea0003800000 */
[----:B------:R2:W5:Y:S02]  /*17e0*/  LDG.E.LTC128B.U16 R18, desc[UR12][R8.64+0x2] ;  /* 0x0000020c08127981 */ /* 0x000564000c1e1520 */
.L_x_26:
[----:B------:R-:W-:Y:S05]  /*17f0*/  BSYNC B0 ;  /* 0x0000000000007941 */ /* 0x000fea0003800000 */
.L_x_25:
[----:B0----5:R-:W-:Y:S01]  /*1800*/  IMAD.U32 R5, R18, 0x10000, RZ ;  /* 0x0001000012057824 */ /* 0x021fe200078e00ff */
[----:B------:R-:W-:Y:S01]  /*1810*/  ISETP.GT.AND P0, PT, R3, 0x8, PT ;  /* 0x000000080300780c */ /* 0x000fe20003f04270 */
[----:B------:R-:W-:Y:S02]  /*1820*/  BSSY B0, `(.L_x_27) ;  /* 0x0000008000007945 */ /* 0x000fe40003800000 */
[----:B------:R-:W-:Y:S01]  /*1830*/  FMUL R12, R5, R2 ;  /* 0x00000002050c7220 */ /* 0x000fe20000400000 */
[----:B------:R-:W-:-:S03]  /*1840*/  ISETP.GT.AND P2, PT, R4, RZ, P0 ;  /* 0x000000ff0400720c */ /* 0x000fc60000744270 */
[----:B------:R-:W-:-:S05]  /*1850*/  FFMA R12, R27, R0, R12 ;  /* 0x000000001b0c7223 */ /* 0x000fca000000000c */
[----:B------:R-:W-:-:S05]  /*1860*/  F2FP.BF16.F32.PACK_AB R12, RZ, R12 ;  /* 0x0000000cff0c723e */ /* 0x000fca00000010ff */
[----:B------:R0:W-:Y:S01]  /*1870*/  @P1 STG.E.U16 desc[UR12][R10.64+0x2], R12 ;  /* 0x0000020c0a001986 */ /* 0x0001e2000c10150c */
[----:B------:R-:W-:Y:S05]  /*1880*/  @!P2 BRA `(.L_x_28) ;  /* 0x000000000004a947 */ /* 0x000fea0003800000 */
[----:B------:R3:W5:Y:S02]  /*1890*/  LDG.E.LTC128B.U16 R18, desc[UR12][R6.64+0x10] ;  /* 0x0000100c06127981 */ /* 0x000764000c1e1520 */
.L_x_28:
[----:B------:R-:W-:Y:S05]  /*18a0*/  BSYNC B0 ;  /* 0x0000000000007941 */ /* 0x000fea0003800000 */
.L_x_27:
[----:B-----5:R-:W-:Y:S01]  /*18b0*/  IMAD.U32 R5, R18, 0x10000, RZ ;  /* 0x0001000012057824 */ /* 0x020fe200078e00ff */
[----:B------:R-:W-:Y:S01]  /*18c0*/  ISETP.GT.AND P1, PT, R3, 0x9, PT ;  /* 0x000000090300780c */ /* 0x000fe20003f24270 */
[----:B0-----:R-:W-:Y:S01]  /*18d0*/  @P2 IMAD.MOV.U32 R12, RZ, RZ, R14 ;  /* 0x000000ffff0c2224 */ /* 0x001fe200078e000e */
[----:B------:R-:W-:Y:S01]  /*18e0*/  BSSY B0, `(.L_x_29) ;  /* 0x0000009000007945 */ /* 0x000fe20003800000 */
[----:B------:R-:W-:Y:S01]  /*18f0*/  FMUL R5, R5, R2 ;  /* 0x0000000205057220 */ /* 0x000fe20000400000 */
[----:B------:R-:W-:Y:S01]  /*1900*/  @P2 IMAD.MOV.U32 R13, RZ, RZ, R15 ;  /* 0x000000ffff0d2224 */ /* 0x000fe200078e000f */
[----:B------:R-:W-:Y:S02]  /*1910*/  ISETP.GT.AND P3, PT, R4, RZ, P1 ;  /* 0x000000ff0400720c */ /* 0x000fe40000f64270 */
[----:B------:R-:W-:-:S05]  /*1920*/  FFMA R5, R28, R0, R5 ;  /* 0x000000001c057223 */ /* 0x000fca0000000005 */
[----:B------:R-:W-:-:S05]  /*1930*/  F2FP.BF16.F32.PACK_AB R5, RZ, R5 ;  /* 0x00000005ff05723e */ /* 0x000fca00000010ff */
[----:B------:R0:W-:Y:S01]  /*1940*/  @P2 STG.E.U16 desc[UR12][R12.64+0x10], R5 ;  /* 0x000010050c002986 */ /* 0x0001e2000c10150c */
[----:B------:R-:W-:Y:S05]  /*1950*/  @!P3 BRA `(.L_x_30) ;  /* 0x000000000004b947 */ /* 0x000fea0003800000 */
[----:B------:R4:W5:Y:S02]  /*1960*/  LDG.E.LTC128B.U16 R18, desc[UR12][R6.64+0x12] ;  /* 0x0000120c06127981 */ /* 0x000964000c1e1520 */
.L_x_30:
[----:B------:R-:W-:Y:S05]  /*1970*/  BSYNC B0 ;  /* 0x0000000000007941 */ /* 0x000fea0003800000 */
.L_x_29:
[----:B0----5:R-:W-:Y:S01]  /*1980*/  IMAD.U32 R5, R18, 0x10000, RZ ;  /* 0x0001000012057824 */ /* 0x021fe200078e00ff */
[----:B------:R-:W-:Y:S01]  /*1990*/  ISETP.GT.AND P0, PT, R4, 0x8, P0 ;  /* 0x000000080400780c */ /* 0x000fe20000704270 */
[----:B------:R-:W-:Y:S01]  /*19a0*/  @P3 IMAD.MOV.U32 R13, RZ, RZ, R15 ;  /* 0x000000ffff0d3224 */ /* 0x000fe200078e000f */
[----:B------:R-:W-:Y:S01]  /*19b0*/  BSSY B0, `(.L_x_31) ;  /* 0x0000009000007945 */ /* 0x000fe20003800000 */
[----:B------:R-:W-:-:S04]  /*19c0*/  FMUL R12, R5, R2 ;  /* 0x00000002050c7220 */ /* 0x000fc80000400000 */
[----:B------:R-:W-:-:S05]  /*19d0*/  FFMA R12, R29, R0, R12 ;  /* 0x000000001d0c7223 */ /* 0x000fca000000000c */
[----:B------:R-:W-:-:S04]  /*19e0*/  F2FP.BF16.F32.PACK_AB R12, RZ, R12 ;  /* 0x0000000cff0c723e */ /* 0x000fc800000010ff */
[----:B------:R-:W-:Y:S01]  /*19f0*/  PRMT R5, R12, 0x7610, R5 ;  /* 0x000076100c057816 */ /* 0x000fe20000000005 */
[----:B------:R-:W-:-:S05]  /*1a00*/  @P3 IMAD.MOV.U32 R12, RZ, RZ, R14 ;  /* 0x000000ffff0c3224 */ /* 0x000fca00078e000e */
[----:B------:R0:W-:Y:S01]  /*1a10*/  @P3 STG.E.U16 desc[UR12][R12.64+0x12], R5 ;  /* 0x000012050c003986 */ /* 0x0001e2000c10150c */
[----:B------:R-:W-:Y:S05]  /*1a20*/  @!P0 BRA `(.L_x_32) ;  /* 0x0000000000048947 */ /* 0x000fea0003800000 */
[----:B------:R0:W5:Y:S02]  /*1a30*/  LDG.E.LTC128B.U16 R18, desc[UR12][R8.64+0x10] ;  /* 0x0000100c08127981 */ /* 0x000164000c1e1520 */
.L_x_32:
[----:B------:R-:W-:Y:S05]  /*1a40*/  BSYNC B0 ;  /* 0x0000000000007941 */ /* 0x000fea0003800000 */
.L_x_31:
[----:B0----5:R-:W-:Y:S01]  /*1a50*/  IMAD.U32 R5, R18, 0x10000, RZ ;  /* 0x0001000012057824 */ /* 0x021fe200078e00ff */
[----:B------:R-:W-:Y:S01]  /*1a60*/  ISETP.GT.AND P1, PT, R4, 0x8, P1 ;  /* 0x000000080400780c */ /* 0x000fe20000f24270 */
[----:B------:R-:W-:Y:S02]  /*1a70*/  BSSY B0, `(.L_x_33) ;  /* 0x0000007000007945 */ /* 0x000fe40003800000 */
[----:B------:R-:W-:-:S04]  /*1a80*/  FMUL R5, R5, R2 ;  /* 0x0000000205057220 */ /* 0x000fc80000400000 */
[----:B------:R-:W-:-:S05]  /*1a90*/  FFMA R5, R30, R0, R5 ;  /* 0x000000001e057223 */ /* 0x000fca0000000005 */
[----:B------:R-:W-:-:S05]  /*1aa0*/  F2FP.BF16.F32.PACK_AB R5, RZ, R5 ;  /* 0x00000005ff05723e */ /* 0x000fca00000010ff */
[----:B------:R0:W-:Y:S01]  /*1ab0*/  @P0 STG.E.U16 desc[UR12][R10.64+0x10], R5 ;  /* 0x000010050a000986 */ /* 0x0001e2000c10150c */
[----:B------:R-:W-:Y:S05]  /*1ac0*/  @!P1 BRA `(.L_x_34) ;  /* 0x0000000000049947 */ /* 0x000fea0003800000 */
[----:B------:R0:W5:Y:S02]  /*1ad0*/  LDG.E.LTC128B.U16 R18, desc[UR12][R8.64+0x12] ;  /* 0x0000120c08127981 */ /* 0x000164000c1e1520 */
.L_x_34:
[----:B------:R-:W-:Y:S05]  /*1ae0*/  BSYNC B0 ;  /* 0x0000000000007941 */ /* 0x000fea0003800000 */
.L_x_33:
        /* <DEDUP_REMOVED lines=10> */
.L_x_36:
[----:B------:R-:W-:Y:S05]  /*1b90*/  BSYNC B0 ;  /* 0x0000000000007941 */ /* 0x000fea0003800000 */
.L_x_35:
        /* <DEDUP_REMOVED lines=12> */
.L_x_38:
[----:B------:R-:W-:Y:S05]  /*1c60*/  BSYNC B0 ;  /* 0x0000000000007941 */ /* 0x000fea0003800000 */
.L_x_37:
        /* <DEDUP_REMOVED lines=12> */
.L_x_40:
[----:B------:R-:W-:Y:S05]  /*1d30*/  BSYNC B0 ;  /* 0x0000000000007941 */ /* 0x000fea0003800000 */
.L_x_39:
        /* <DEDUP_REMOVED lines=9> */
.L_x_42:
[----:B------:R-:W-:Y:S05]  /*1dd0*/  BSYNC B0 ;  /* 0x0000000000007941 */ /* 0x000fea0003800000 */
.L_x_41:
        /* <DEDUP_REMOVED lines=10> */
.L_x_44:
[----:B------:R-:W-:Y:S05]  /*1e80*/  BSYNC B0 ;  /* 0x0000000000007941 */ /* 0x000fea0003800000 */
.L_x_43:
        /* <DEDUP_REMOVED lines=12> */
.L_x_46:
[----:B------:R-:W-:Y:S05]  /*1f50*/  BSYNC B0 ;  /* 0x0000000000007941 */ /* 0x000fea0003800000 */
.L_x_45:
        /* <DEDUP_REMOVED lines=12> */
.L_x_48:
[----:B------:R-:W-:Y:S05]  /*2020*/  BSYNC B0 ;  /* 0x0000000000007941 */ /* 0x000fea0003800000 */
.L_x_47:
        /* <DEDUP_REMOVED lines=9> */
.L_x_50:
[----:B------:R-:W-:Y:S05]  /*20c0*/  BSYNC B0 ;  /* 0x0000000000007941 */ /* 0x000fea0003800000 */
.L_x_49:
        /* <DEDUP_REMOVED lines=10> */
.L_x_52:
[----:B------:R-:W-:Y:S05]  /*2170*/  BSYNC B0 ;  /* 0x0000000000007941 */ /* 0x000fea0003800000 */
.L_x_51:
        /* <DEDUP_REMOVED lines=12> */
.L_x_54:
[----:B------:R-:W-:Y:S05]  /*2240*/  BSYNC B0 ;  /* 0x0000000000007941 */ /* 0x000fea0003800000 */
.L_x_53:
        /* <DEDUP_REMOVED lines=12> */
.L_x_56:
[----:B------:R-:W-:Y:S05]  /*2310*/  BSYNC B0 ;  /* 0x0000000000007941 */ /* 0x000fea0003800000 */
.L_x_55:
        /* <DEDUP_REMOVED lines=9> */
.L_x_58:
[----:B------:R-:W-:Y:S05]  /*23b0*/  BSYNC B0 ;  /* 0x0000000000007941 */ /* 0x000fea0003800000 */
.L_x_57:
        /* <DEDUP_REMOVED lines=10> */
.L_x_60:
[----:B------:R-:W-:Y:S05]  /*2460*/  BSYNC B0 ;  /* 0x0000000000007941 */ /* 0x000fea0003800000 */
.L_x_59:
        /* <DEDUP_REMOVED lines=12> */
.L_x_62:
[----:B------:R-:W-:Y:S05]  /*2530*/  BSYNC B0 ;  /* 0x0000000000007941 */ /* 0x000fea0003800000 */
.L_x_61:
        /* <DEDUP_REMOVED lines=12> */
.L_x_64:
[----:B------:R-:W-:Y:S05]  /*2600*/  BSYNC B0 ;  /* 0x0000000000007941 */ /* 0x000fea0003800000 */
.L_x_63:
        /* <DEDUP_REMOVED lines=9> */
.L_x_66:
[----:B------:R-:W-:Y:S05]  /*26a0*/  BSYNC B0 ;  /* 0x0000000000007941 */ /* 0x000fea0003800000 */
.L_x_65:
        /* <DEDUP_REMOVED lines=10> */
.L_x_68:
[----:B------:R-:W-:Y:S05]  /*2750*/  BSYNC B0 ;  /* 0x0000000000007941 */ /* 0x000fea0003800000 */
.L_x_67:
        /* <DEDUP_REMOVED lines=12> */
.L_x_70:
[----:B------:R-:W-:Y:S05]  /*2820*/  BSYNC B0 ;  /* 0x0000000000007941 */ /* 0x000fea0003800000 */
.L_x_69:
        /* <DEDUP_REMOVED lines=12> */
.L_x_72:
[----:B------:R-:W-:Y:S05]  /*28f0*/  BSYNC B0 ;  /* 0x0000000000007941 */ /* 0x000fea0003800000 */
.L_x_71:
        /* <DEDUP_REMOVED lines=9> */
.L_x_74:
[----:B------:R-:W-:Y:S05]  /*2990*/  BSYNC B0 ;  /* 0x0000000000007941 */ /* 0x000fea0003800000 */
.L_x_73:
        /* <DEDUP_REMOVED lines=10> */
.L_x_76:
[----:B------:R-:W-:Y:S05]  /*2a40*/  BSYNC B0 ;  /* 0x0000000000007941 */ /* 0x000fea0003800000 */
.L_x_75:
        /* <DEDUP_REMOVED lines=12> */
.L_x_78:
[----:B------:R-:W-:Y:S05]  /*2b10*/  BSYNC B0 ;  /* 0x0000000000007941 */ /* 0x000fea0003800000 */
.L_x_77:
[----:B-----5:R-:W-:Y:S01]  /*2b20*/  IMAD.U32 R3, R18, 0x10000, RZ ;  /* 0x0001000012037824 */ /* 0x020fe200078e00ff */
[----:B------:R-:W-:Y:S01]  /*2b30*/  ISETP.GT.AND P0, PT, R4, 0x8, P0 ;  /* 0x000000080400780c */ /* 0x000fe20000704270 */
[----:B------:R-:W-:Y:S02]  /*2b40*/  BSSY B0, `(.L_x_79) ;  /* 0x0000007000007945 */ /* 0x000fe40003800000 */
[----:B01-34-:R-:W-:-:S04]  /*2b50*/  FMUL R6, R3, R2 ;  /* 0x0000000203067220 */ /* 0x01bfc80000400000 */
[----:B------:R-:W-:-:S05]  /*2b60*/  FFMA R6, R53, R0, R6 ;  /* 0x0000000035067223 */ /* 0x000fca0000000006 */
[----:B------:R-:W-:-:S05]  /*2b70*/  F2FP.BF16.F32.PACK_AB R6, RZ, R6 ;  /* 0x00000006ff06723e */ /* 0x000fca00000010ff */
[----:B------:R0:W-:Y:S01]  /*2b80*/  @P3 STG.E.U16 desc[UR12][R14.64+0x72], R6 ;  /* 0x000072060e003986 */ /* 0x0001e2000c10150c */
[----:B------:R-:W-:Y:S05]  /*2b90*/  @!P0 BRA `(.L_x_80) ;  /* 0x0000000000048947 */ /* 0x000fea0003800000 */
[----:B------:R1:W5:Y:S02]  /*2ba0*/  LDG.E.LTC128B.U16 R18, desc[UR12][R8.64+0x70] ;  /* 0x0000700c08127981 */ /* 0x000364000c1e1520 */
.L_x_80:
[----:B------:R-:W-:Y:S05]  /*2bb0*/  BSYNC B0 ;  /* 0x0000000000007941 */ /* 0x000fea0003800000 */
.L_x_79:
[----:B-----5:R-:W-:Y:S01]  /*2bc0*/  IMAD.U32 R3, R18, 0x10000, RZ ;  /* 0x0001000012037824 */ /* 0x020fe200078e00ff */
[----:B------:R-:W-:Y:S01]  /*2bd0*/  ISETP.GT.AND P1, PT, R4, 0x8, P1 ;  /* 0x000000080400780c */ /* 0x000fe20000f24270 */
[----:B------:R-:W-:Y:S01]  /*2be0*/  @P0 IMAD.MOV.U32 R4, RZ, RZ, R10 ;  /* 0x000000ffff040224 */ /* 0x000fe200078e000a */
[----:B------:R-:W-:Y:S01]  /*2bf0*/  BSSY B0, `(.L_x_81) ;  /* 0x0000008000007945 */ /* 0x000fe20003800000 */
[----:B------:R-:W-:Y:S01]  /*2c00*/  FMUL R3, R3, R2 ;  /* 0x0000000203037220 */ /* 0x000fe20000400000 */
[----:B------:R-:W-:-:S03]  /*2c10*/  @P0 IMAD.MOV.U32 R5, RZ, RZ, R11 ;  /* 0x000000ffff050224 */ /* 0x000fc600078e000b */
[----:B------:R-:W-:-:S05]  /*2c20*/  FFMA R3, R54, R0, R3 ;  /* 0x0000000036037223 */ /* 0x000fca0000000003 */
[----:B------:R-:W-:-:S05]  /*2c30*/  F2FP.BF16.F32.PACK_AB R3, RZ, R3 ;  /* 0x00000003ff03723e */ /* 0x000fca00000010ff */
[----:B------:R3:W-:Y:S01]  /*2c40*/  @P0 STG.E.U16 desc[UR12][R4.64+0x70], R3 ;  /* 0x0000700304000986 */ /* 0x0007e2000c10150c */
[----:B------:R-:W-:Y:S05]  /*2c50*/  @!P1 BRA `(.L_x_82) ;  /* 0x0000000000049947 */ /* 0x000fea0003800000 */
[----:B------:R4:W5:Y:S02]  /*2c60*/  LDG.E.LTC128B.U16 R18, desc[UR12][R8.64+0x72] ;  /* 0x0000720c08127981 */ /* 0x000964000c1e1520 */
.L_x_82:
[----:B------:R-:W-:Y:S05]  /*2c70*/  BSYNC B0 ;  /* 0x0000000000007941 */ /* 0x000fea0003800000 */
.L_x_81:
[----:B---3-5:R-:W-:-:S04]  /*2c80*/  IMAD.U32 R3, R18, 0x10000, RZ ;  /* 0x0001000012037824 */ /* 0x028fc800078e00ff */
[----:B------:R-:W-:-:S04]  /*2c90*/  FMUL R2, R3, R2 ;  /* 0x0000000203027220 */ /* 0x000fc80000400000 */
[----:B------:R-:W-:Y:S01]  /*2ca0*/  FFMA R2, R55, R0, R2 ;  /* 0x0000000037027223 */ /* 0x000fe20000000002 */
[----:B------:R-:W-:Y:S06]  /*2cb0*/  @!P1 EXIT ;  /* 0x000000000000994d */ /* 0x000fec0003800000 */
[----:B------:R-:W-:-:S05]  /*2cc0*/  F2FP.BF16.F32.PACK_AB R2, RZ, R2 ;  /* 0x00000002ff02723e */ /* 0x000fca00000010ff */
[----:B------:R-:W-:Y:S01]  /*2cd0*/  STG.E.U16 desc[UR12][R10.64+0x72], R2 ;  /* 0x000072020a007986 */ /* 0x000fe2000c10150c */
[----:B------:R-:W-:Y:S05]  /*2ce0*/  EXIT ;  /* 0x000000000000794d */ /* 0x000fea0003800000 */
.L_x_22:
[----:B------:R-:W-:Y:S01]  /*2cf0*/  ISETP.GT.AND P3, PT, R3, 0x1, PT ;  /* 0x000000010300780c */ /* 0x000fe20003f64270 */
[----:B------:R-:W-:Y:S01]  /*2d00*/  ULDC.64 UR4, c[0x0][0x5c8] ;  /* 0x0001720000047ab9 */ /* 0x000fe20000000a00 */
[-C--:B------:R-:W-:Y:S01]  /*2d10*/  FMUL R24, R24, R0.reuse ;  /* 0x0000000018187220 */ /* 0x080fe20000400000 */
[-C--:B------:R-:W-:Y:S01]  /*2d20*/  FMUL R25, R25, R0.reuse ;  /* 0x0000000019197220 */ /* 0x080fe20000400000 */
[----:B------:R-:W-:Y:S01]  /*2d30*/  ISETP.GT.AND P4, PT, R4, RZ, P3 ;  /* 0x000000ff0400720c */ /* 0x000fe20001f84270 */
[-C--:B------:R-:W-:Y:S01]  /*2d40*/  FMUL R26, R26, R0.reuse ;  /* 0x000000001a1a7220 */ /* 0x080fe20000400000 */
[----:B------:R-:W-:Y:S01]  /*2d50*/  LEA R6, P1, R12, UR4, 0x1 ;  /* 0x000000040c067c11 */ /* 0x000fe2000f8208ff */
[----:B------:R-:W-:Y:S01]  /*2d60*/  FMUL R27, R27, R0 ;  /* 0x000000001b1b7220 */ /* 0x000fe20000400000 */
[----:B------:R-:W-:Y:S01]  /*2d70*/  F2FP.BF16.F32.PACK_AB R24, RZ, R24 ;  /* 0x00000018ff18723e */ /* 0x000fe200000010ff */
[-C--:B------:R-:W-:Y:S01]  /*2d80*/  FMUL R28, R28, R0.reuse ;  /* 0x000000001c1c7220 */ /* 0x080fe20000400000 */
[----:B------:R-:W-:Y:S01]  /*2d90*/  LEA.HI.X R7, R12, UR5, R19, 0x1, P1 ;  /* 0x000000050c077c11 */ /* 0x000fe200088f0c13 */
[-C--:B------:R-:W-:Y:S01]  /*2da0*/  FMUL R29, R29, R0.reuse ;  /* 0x000000001d1d7220 */ /* 0x080fe20000400000 */
[----:B------:R-:W-:Y:S01]  /*2db0*/  F2FP.BF16.F32.PACK_AB R25, RZ, R25 ;  /* 0x00000019ff19723e */ /* 0x000fe200000010ff */
[-C--:B------:R-:W-:Y:S01]  /*2dc0*/  FMUL R30, R30, R0.reuse ;  /* 0x000000001e1e7220 */ /* 0x080fe20000400000 */
[----:B------:R-:W-:Y:S01]  /*2dd0*/  SHF.L.U64.HI R5, R17, 0x1, R16 ;  /* 0x0000000111057819 */ /* 0x000fe20000010210 */
[----:B------:R-:W-:Y:S01]  /*2de0*/  @P2 STG.E.U16 desc[UR12][R6.64], R24 ;  /* 0x0000001806002986 */ /* 0x000fe2000c10150c */
[----:B------:R-:W-:Y:S01]  /*2df0*/  ISETP.GT.AND P2, PT, R4, 0x8, P0 ;  /* 0x000000080400780c */ /* 0x000fe20000744270 */
[----:B------:R-:W-:Y:S01]  /*2e00*/  FMUL R31, R31, R0 ;  /* 0x000000001f1f7220 */ /* 0x000fe20000400000 */
[----:B------:R-:W-:Y:S01]  /*2e10*/  ISETP.GT.AND P1, PT, R3, 0x8, PT ;  /* 0x000000080300780c */ /* 0x000fe20003f24270 */
[----:B------:R-:W-:Y:S01]  /*2e20*/  @P4 STG.E.U16 desc[UR12][R6.64+0x2], R25 ;  /* 0x0000021906004986 */ /* 0x000fe2000c10150c */
[----:B------:R-:W-:Y:S01]  /*2e30*/  LEA R8, P4, R17, R6, 0x1 ;  /* 0x0000000611087211 */ /* 0x000fe200078808ff */
[-C--:B------:R-:W-:Y:S01]  /*2e40*/  FMUL R32, R32, R0.reuse ;  /* 0x0000000020207220 */ /* 0x080fe20000400000 */
[C---:B------:R-:W-:Y:S01]  /*2e50*/  ISETP.GT.AND P3, PT, R4.reuse, 0x8, P3 ;  /* 0x000000080400780c */ /* 0x040fe20001f64270 */
[-C--:B------:R-:W-:Y:S01]  /*2e60*/  FMUL R33, R33, R0.reuse ;  /* 0x0000000021217220 */ /* 0x080fe20000400000 */
[----:B------:R-:W-:Y:S01]  /*2e70*/  ISETP.GT.AND P0, PT, R3, 0x9, PT ;  /* 0x000000090300780c */ /* 0x000fe20003f04270 */
[----:B------:R-:W-:Y:S01]  /*2e80*/  IMAD.X R9, R5, 0x1, R7, P4 ;  /* 0x0000000105097824 */ /* 0x000fe200020e0607 */
[----:B------:R-:W-:Y:S01]  /*2e90*/  ISETP.GT.AND P5, PT, R4, RZ, P1 ;  /* 0x000000ff0400720c */ /* 0x000fe20000fa4270 */
[-C--:B------:R-:W-:Y:S01]  /*2ea0*/  FMUL R34, R34, R0.reuse ;  /* 0x0000000022227220 */ /* 0x080fe20000400000 */
[----:B------:R-:W-:Y:S01]  /*2eb0*/  ISETP.GT.AND P4, PT, R4, RZ, P0 ;  /* 0x000000ff0400720c */ /* 0x000fe20000784270 */
[----:B------:R-:W-:Y:S01]  /*2ec0*/  FMUL R35, R35, R0 ;  /* 0x0000000023237220 */ /* 0x000fe20000400000 */
[----:B------:R-:W-:Y:S01]  /*2ed0*/  F2FP.BF16.F32.PACK_AB R26, RZ, R26 ;  /* 0x0000001aff1a723e */ /* 0x000fe200000010ff */
[-C--:B------:R-:W-:Y:S01]  /*2ee0*/  FMUL R36, R36, R0.reuse ;  /* 0x0000000024247220 */ /* 0x080fe20000400000 */
[----:B------:R-:W-:Y:S01]  /*2ef0*/  F2FP.BF16.F32.PACK_AB R27, RZ, R27 ;  /* 0x0000001bff1b723e */ /* 0x000fe200000010ff */
[----:B------:R-:W-:Y:S01]  /*2f00*/  FMUL R37, R37, R0 ;  /* 0x0000000025257220 */ /* 0x000fe20000400000 */
[----:B------:R-:W-:Y:S01]  /*2f10*/  F2FP.BF16.F32.PACK_AB R28, RZ, R28 ;  /* 0x0000001cff1c723e */ /* 0x000fe200000010ff */
[----:B------:R-:W-:Y:S01]  /*2f20*/  @P2 STG.E.U16 desc[UR12][R8.64], R26 ;  /* 0x0000001a08002986 */ /* 0x000fe2000c10150c */
[----:B------:R-:W-:Y:S01]  /*2f30*/  F2FP.BF16.F32.PACK_AB R29, RZ, R29 ;  /* 0x0000001dff1d723e */ /* 0x000fe200000010ff */
[-C--:B------:R-:W-:Y:S01]  /*2f40*/  FMUL R38, R38, R0.reuse ;  /* 0x0000000026267220 */ /* 0x080fe20000400000 */
[C---:B------:R-:W-:Y:S01]  /*2f50*/  ISETP.GT.AND P1, PT, R4.reuse, 0x8, P1 ;  /* 0x000000080400780c */ /* 0x040fe20000f24270 */
[----:B------:R-:W-:Y:S01]  /*2f60*/  @P3 STG.E.U16 desc[UR12][R8.64+0x2], R27 ;  /* 0x0000021b08003986 */ /* 0x000fe2000c10150c */
[----:B------:R-:W-:Y:S01]  /*2f70*/  ISETP.GT.AND P3, PT, R3, 0x10, PT ;  /* 0x000000100300780c */ /* 0x000fe20003f64270 */
[-C--:B------:R-:W-:Y:S01]  /*2f80*/  FMUL R39, R39, R0.reuse ;  /* 0x0000000027277220 */ /* 0x080fe20000400000 */
[----:B------:R-:W-:Y:S01]  /*2f90*/  ISETP.GT.AND P2, PT, R4, 0x8, P0 ;  /* 0x000000080400780c */ /* 0x000fe20000744270 */
[----:B------:R-:W-:Y:S01]  /*2fa0*/  @P5 STG.E.U16 desc[UR12][R6.64+0x10], R28 ;  /* 0x0000101c06005986 */ /* 0x000fe2000c10150c */
[----:B------:R-:W-:Y:S01]  /*2fb0*/  ISETP.GT.AND P0, PT, R3, 0x11, PT ;  /* 0x000000110300780c */ /* 0x000fe20003f04270 */
[----:B------:R-:W-:Y:S01]  /*2fc0*/  FMUL R40, R40, R0 ;  /* 0x0000000028287220 */ /* 0x000fe20000400000 */
[----:B------:R-:W-:Y:S01]  /*2fd0*/  F2FP.BF16.F32.PACK_AB R30, RZ, R30 ;  /* 0x0000001eff1e723e */ /* 0x000fe200000010ff */
[----:B------:R-:W-:Y:S01]  /*2fe0*/  @P4 STG.E.U16 desc[UR12][R6.64+0x12], R29 ;  /* 0x0000121d06004986 */ /* 0x000fe2000c10150c */
[C---:B------:R-:W-:Y:S01]  /*2ff0*/  ISETP.GT.AND P4, PT, R4.reuse, RZ, P3 ;  /* 0x000000ff0400720c */ /* 0x040fe20001f84270 */
[-C--:B------:R-:W-:Y:S01]  /*3000*/  FMUL R41, R41, R0.reuse ;  /* 0x0000000029297220 */ /* 0x080fe20000400000 */
[----:B------:R-:W-:Y:S01]  /*3010*/  ISETP.GT.AND P5, PT, R4, RZ, P0 ;  /* 0x000000ff0400720c */ /* 0x000fe200007a4270 */
[----:B------:R-:W-:Y:S01]  /*3020*/  @P1 STG.E.U16 desc[UR12][R8.64+0x10], R30 ;  /* 0x0000101e08001986 */ /* 0x000fe2000c10150c */
[----:B------:R-:W-:Y:S01]  /*3030*/  F2FP.BF16.F32.PACK_AB R31, RZ, R31 ;  /* 0x0000001fff1f723e */ /* 0x000fe200000010ff */
[----:B------:R-:W-:Y:S01]  /*3040*/  FMUL R42, R42, R0 ;  /* 0x000000002a2a7220 */ /* 0x000fe20000400000 */
[----:B------:R-:W-:Y:S01]  /*3050*/  F2FP.BF16.F32.PACK_AB R32, RZ, R32 ;  /* 0x00000020ff20723e */ /* 0x000fe200000010ff */
[-C--:B------:R-:W-:Y:S01]  /*3060*/  FMUL R43, R43, R0.reuse ;  /* 0x000000002b2b7220 */ /* 0x080fe20000400000 */
[----:B------:R-:W-:Y:S01]  /*3070*/  F2FP.BF16.F32.PACK_AB R33, RZ, R33 ;  /* 0x00000021ff21723e */ /* 0x000fe200000010ff */
[----:B------:R-:W-:Y:S01]  /*3080*/  @P2 STG.E.U16 desc[UR12][R8.64+0x12], R31 ;  /* 0x0000121f08002986 */ /* 0x000fe2000c10150c */
[----:B------:R-:W-:Y:S01]  /*3090*/  ISETP.GT.AND P3, PT, R4, 0x8, P3 ;  /* 0x000000080400780c */ /* 0x000fe20001f64270 */
[-C--:B------:R-:W-:Y:S01]  /*30a0*/  FMUL R44, R44, R0.reuse ;  /* 0x000000002c2c7220 */ /* 0x080fe20000400000 */
[----:B------:R-:W-:Y:S01]  /*30b0*/  ISETP.GT.AND P1, PT, R3, 0x18, PT ;  /* 0x000000180300780c */ /* 0x000fe20003f24270 */
[----:B------:R-:W-:Y:S01]  /*30c0*/  @P4 STG.E.U16 desc[UR12][R6.64+0x20], R32 ;  /* 0x0000202006004986 */ /* 0x000fe2000c10150c */
[C---:B------:R-:W-:Y:S01]  /*30d0*/  ISETP.GT.AND P0, PT, R4.reuse, 0x8, P0 ;  /* 0x000000080400780c */ /* 0x040fe20000704270 */
[-C--:B------:R-:W-:Y:S01]  /*30e0*/  FMUL R45, R45, R0.reuse ;  /* 0x000000002d2d7220 */ /* 0x080fe20000400000 */
[----:B------:R-:W-:Y:S01]  /*30f0*/  ISETP.GT.AND P2, PT, R3, 0x19, PT ;  /* 0x000000190300780c */ /* 0x000fe20003f44270 */
[----:B------:R-:W-:Y:S01]  /*3100*/  @P5 STG.E.U16 desc[UR12][R6.64+0x22], R33 ;  /* 0x0000222106005986 */ /* 0x000fe2000c10150c */
        /* <DEDUP_REMOVED lines=12> */
[----:B------:R-:W-:Y:S01]  /*31d0*/  ISETP.GT.AND P3, PT, R3, 0x20, PT ;  /* 0x000000200300780c */ /* 0x000fe20003f64270 */
[----:B------:R-:W-:Y:S01]  /*31e0*/  @P0 STG.E.U16 desc[UR12][R8.64+0x22], R35 ;  /* 0x0000222308000986 */ /* 0x000fe2000c10150c */
[C---:B------:R-:W-:Y:S01]  /*31f0*/  ISETP.GT.AND P1, PT, R4.reuse, 0x8, P1 ;  /* 0x000000080400780c */ /* 0x040fe20000f24270 */
[-C--:B------:R-:W-:Y:S01]  /*3200*/  FMUL R51, R51, R0.reuse ;  /* 0x0000000033337220 */ /* 0x080fe20000400000 */
[----:B------:R-:W-:Y:S01]  /*3210*/  ISETP.GT.AND P0, PT, R3, 0x21, PT ;  /* 0x000000210300780c */ /* 0x000fe20003f04270 */
[----:B------:R-:W-:Y:S01]  /*3220*/  @P4 STG.E.U16 desc[UR12][R6.64+0x30], R36 ;  /* 0x0000302406004986 */ /* 0x000fe2000c10150c */
[----:B------:R-:W-:Y:S01]  /*3230*/  ISETP.GT.AND P2, PT, R4, 0x8, P2 ;  /* 0x000000080400780c */ /* 0x000fe20001744270 */
[-C--:B------:R-:W-:Y:S01]  /*3240*/  FMUL R52, R52, R0.reuse ;  /* 0x0000000034347220 */ /* 0x080fe20000400000 */
[C---:B------:R-:W-:Y:S01]  /*3250*/  ISETP.GT.AND P4, PT, R4.reuse, RZ, P3 ;  /* 0x000000ff0400720c */ /* 0x040fe20001f84270 */
[----:B------:R-:W-:Y:S01]  /*3260*/  @P5 STG.E.U16 desc[UR12][R6.64+0x32], R37 ;  /* 0x0000322506005986 */ /* 0x000fe2000c10150c */
        /* <DEDUP_REMOVED lines=8> */
[----:B------:R-:W-:-:S02]  /*32f0*/  F2FP.BF16.F32.PACK_AB R41, RZ, R41 ;  /* 0x00000029ff29723e */ /* 0x000fc400000010ff */
[C---:B------:R-:W-:Y:S01]  /*3300*/  ISETP.GT.AND P3, PT, R4.reuse, 0x8, P3 ;  /* 0x000000080400780c */ /* 0x040fe20001f64270 */
[----:B------:R-:W-:Y:S01]  /*3310*/  @P2 STG.E.U16 desc[UR12][R8.64+0x32], R39 ;  /* 0x0000322708002986 */ /* 0x000fe2000c10150c */
[----:B------:R-:W-:Y:S02]  /*3320*/  ISETP.GT.AND P0, PT, R4, 0x8, P0 ;  /* 0x000000080400780c */ /* 0x000fe40000704270 */
[----:B------:R-:W-:Y:S01]  /*3330*/  F2FP.BF16.F32.PACK_AB R42, RZ, R42 ;  /* 0x0000002aff2a723e */ /* 0x000fe200000010ff */
[----:B------:R-:W-:Y:S01]  /*3340*/  @P4 STG.E.U16 desc[UR12][R6.64+0x40], R40 ;  /* 0x0000402806004986 */ /* 0x000fe2000c10150c */
[C---:B------:R-:W-:Y:S02]  /*3350*/  ISETP.GT.AND P4, PT, R3.reuse, 0x28, PT ;  /* 0x000000280300780c */ /* 0x040fe40003f84270 */
[----:B------:R-:W-:Y:S01]  /*3360*/  F2FP.BF16.F32.PACK_AB R43, RZ, R43 ;  /* 0x0000002bff2b723e */ /* 0x000fe200000010ff */
[----:B------:R-:W-:Y:S01]  /*3370*/  @P5 STG.E.U16 desc[UR12][R6.64+0x42], R41 ;  /* 0x0000422906005986 */ /* 0x000fe2000c10150c */
[----:B------:R-:W-:-:S02]  /*3380*/  ISETP.GT.AND P5, PT, R3, 0x29, PT ;  /* 0x000000290300780c */ /* 0x000fc40003fa4270 */
[C---:B------:R-:W-:Y:S01]  /*3390*/  ISETP.GT.AND P1, PT, R4.reuse, RZ, P4 ;  /* 0x000000ff0400720c */ /* 0x040fe20002724270 */
[----:B------:R-:W-:Y:S01]  /*33a0*/  @P3 STG.E.U16 desc[UR12][R8.64+0x40], R42 ;  /* 0x0000402a08003986 */ /* 0x000fe2000c10150c */
[----:B------:R-:W-:Y:S02]  /*33b0*/  ISETP.GT.AND P6, PT, R4, RZ, P5 ;  /* 0x000000ff0400720c */ /* 0x000fe40002fc4270 */
[----:B------:R-:W-:Y:S01]  /*33c0*/  F2FP.BF16.F32.PACK_AB R44, RZ, R44 ;  /* 0x0000002cff2c723e */ /* 0x000fe200000010ff */
[----:B------:R-:W-:Y:S01]  /*33d0*/  @P0 STG.E.U16 desc[UR12][R8.64+0x42], R43 ;  /* 0x0000422b08000986 */ /* 0x000fe2000c10150c */
[C---:B------:R-:W-:Y:S02]  /*33e0*/  ISETP.GT.AND P3, PT, R3.reuse, 0x30, PT ;  /* 0x000000300300780c */ /* 0x040fe40003f64270 */
[C---:B------:R-:W-:Y:S02]  /*33f0*/  ISETP.GT.AND P2, PT, R3.reuse, 0x31, PT ;  /* 0x000000310300780c */ /* 0x040fe40003f44270 */
[----:B------:R-:W-:-:S02]  /*3400*/  ISETP.GT.AND P0, PT, R3, 0x39, PT ;  /* 0x000000390300780c */ /* 0x000fc40003f04270 */
[C---:B------:R-:W-:Y:S01]  /*3410*/  ISETP.GT.AND P4, PT, R4.reuse, 0x8, P4 ;  /* 0x000000080400780c */ /* 0x040fe20002784270 */
[----:B------:R-:W-:Y:S01]  /*3420*/  @P1 STG.E.U16 desc[UR12][R6.64+0x50], R44 ;  /* 0x0000502c06001986 */ /* 0x000fe2000c10150c */
[----:B------:R-:W-:Y:S01]  /*3430*/  ISETP.GT.AND P1, PT, R3, 0x38, PT ;  /* 0x000000380300780c */ /* 0x000fe20003f24270 */
[----:B------:R-:W-:Y:S01]  /*3440*/  @P6 IMAD.MOV.U32 R2, RZ, RZ, R6 ;  /* 0x000000ffff026224 */ /* 0x000fe200078e0006 */
[----:B------:R-:W-:Y:S01]  /*3450*/  F2FP.BF16.F32.PACK_AB R45, RZ, R45 ;  /* 0x0000002dff2d723e */ /* 0x000fe200000010ff */
[----:B------:R-:W-:Y:S01]  /*3460*/  @P6 IMAD.MOV.U32 R3, RZ, RZ, R7 ;  /* 0x000000ffff036224 */ /* 0x000fe200078e0007 */
[----:B------:R-:W-:Y:S02]  /*3470*/  F2FP.BF16.F32.PACK_AB R46, RZ, R46 ;  /* 0x0000002eff2e723e */ /* 0x000fe400000010ff */
[----:B------:R-:W-:Y:S02]  /*3480*/  F2FP.BF16.F32.PACK_AB R47, RZ, R47 ;  /* 0x0000002fff2f723e */ /* 0x000fe400000010ff */
[----:B------:R0:W-:Y:S01]  /*3490*/  @P6 STG.E.U16 desc[UR12][R2.64+0x52], R45 ;  /* 0x0000522d02006986 */ /* 0x0001e2000c10150c */
[----:B------:R-:W-:-:S02]  /*34a0*/  ISETP.GT.AND P6, PT, R4, 0x8, P5 ;  /* 0x000000080400780c */ /* 0x000fc40002fc4270 */
[C---:B------:R-:W-:Y:S02]  /*34b0*/  ISETP.GT.AND P5, PT, R4.reuse, RZ, P3 ;  /* 0x000000ff0400720c */ /* 0x040fe40001fa4270 */
[----:B------:R-:W-:Y:S02]  /*34c0*/  ISETP.GT.AND P3, PT, R4, 0x8, P3 ;  /* 0x000000080400780c */ /* 0x000fe40001f64270 */
[----:B------:R-:W-:Y:S02]  /*34d0*/  F2FP.BF16.F32.PACK_AB R48, RZ, R48 ;  /* 0x00000030ff30723e */ /* 0x000fe400000010ff */
[----:B------:R-:W-:Y:S02]  /*34e0*/  F2FP.BF16.F32.PACK_AB R49, RZ, R49 ;  /* 0x00000031ff31723e */ /* 0x000fe400000010ff */
[----:B------:R-:W-:Y:S01]  /*34f0*/  F2FP.BF16.F32.PACK_AB R50, RZ, R50 ;  /* 0x00000032ff32723e */ /* 0x000fe200000010ff */
[----:B0-----:R-:W-:Y:S01]  /*3500*/  @P4 IMAD.MOV.U32 R2, RZ, RZ, R8 ;  /* 0x000000ffff024224 */ /* 0x001fe200078e0008 */
[----:B------:R-:W-:Y:S01]  /*3510*/  F2FP.BF16.F32.PACK_AB R51, RZ, R51 ;  /* 0x00000033ff33723e */ /* 0x000fe200000010ff */
[----:B------:R-:W-:Y:S01]  /*3520*/  @P4 IMAD.MOV.U32 R3, RZ, RZ, R9 ;  /* 0x000000ffff034224 */ /* 0x000fe200078e0009 */
[----:B------:R-:W-:-:S02]  /*3530*/  F2FP.BF16.F32.PACK_AB R52, RZ, R52 ;  /* 0x00000034ff34723e */ /* 0x000fc400000010ff */
[----:B------:R-:W-:Y:S02]  /*3540*/  F2FP.BF16.F32.PACK_AB R53, RZ, R53 ;  /* 0x00000035ff35723e */ /* 0x000fe400000010ff */
[----:B------:R0:W-:Y:S01]  /*3550*/  @P4 STG.E.U16 desc[UR12][R2.64+0x50], R46 ;  /* 0x0000502e02004986 */ /* 0x0001e2000c10150c */
[C---:B------:R-:W-:Y:S02]  /*3560*/  ISETP.GT.AND P4, PT, R4.reuse, RZ, P2 ;  /* 0x000000ff0400720c */ /* 0x040fe40001784270 */
[----:B------:R-:W-:Y:S02]  /*3570*/  ISETP.GT.AND P2, PT, R4, 0x8, P2 ;  /* 0x000000080400780c */ /* 0x000fe40001744270 */
[----:B------:R-:W-:Y:S01]  /*3580*/  F2FP.BF16.F32.PACK_AB R54, RZ, R54 ;  /* 0x00000036ff36723e */ /* 0x000fe200000010ff */
[----:B0-----:R-:W-:Y:S02]  /*3590*/  @P6 IMAD.MOV.U32 R2, RZ, RZ, R8 ;  /* 0x000000ffff026224 */ /* 0x001fe400078e0008 */
[----:B------:R-:W-:-:S05]  /*35a0*/  @P6 IMAD.MOV.U32 R3, RZ, RZ, R9 ;  /* 0x000000ffff036224 */ /* 0x000fca00078e0009 */
[----:B------:R0:W-:Y:S01]  /*35b0*/  @P6 STG.E.U16 desc[UR12][R2.64+0x52], R47 ;  /* 0x0000522f02006986 */ /* 0x0001e2000c10150c */
[C---:B------:R-:W-:Y:S02]  /*35c0*/  ISETP.GT.AND P6, PT, R4.reuse, RZ, P0 ;  /* 0x000000ff0400720c */ /* 0x040fe400007c4270 */
[----:B------:R-:W-:Y:S01]  /*35d0*/  ISETP.GT.AND P0, PT, R4, 0x8, P0 ;  /* 0x000000080400780c */ /* 0x000fe20000704270 */
[----:B0-----:R-:W-:Y:S02]  /*35e0*/  @P5 IMAD.MOV.U32 R2, RZ, RZ, R6 ;  /* 0x000000ffff025224 */ /* 0x001fe400078e0006 */
[----:B------:R-:W-:-:S05]  /*35f0*/  @P5 IMAD.MOV.U32 R3, RZ, RZ, R7 ;  /* 0x000000ffff035224 */ /* 0x000fca00078e0007 */
[----:B------:R0:W-:Y:S01]  /*3600*/  @P5 STG.E.U16 desc[UR12][R2.64+0x60], R48 ;  /* 0x0000603002005986 */ /* 0x0001e2000c10150c */
[C---:B------:R-:W-:Y:S02]  /*3610*/  ISETP.GT.AND P5, PT, R4.reuse, RZ, P1 ;  /* 0x000000ff0400720c */ /* 0x040fe40000fa4270 */
[----:B------:R-:W-:Y:S01]  /*3620*/  ISETP.GT.AND P1, PT, R4, 0x8, P1 ;  /* 0x000000080400780c */ /* 0x000fe20000f24270 */
[----:B0-----:R-:W-:Y:S02]  /*3630*/  @P4 IMAD.MOV.U32 R2, RZ, RZ, R6 ;  /* 0x000000ffff024224 */ /* 0x001fe400078e0006 */
[----:B------:R-:W-:-:S05]  /*3640*/  @P4 IMAD.MOV.U32 R3, RZ, RZ, R7 ;  /* 0x000000ffff034224 */ /* 0x000fca00078e0007 */
[----:B------:R0:W-:Y:S02]  /*3650*/  @P4 STG.E.U16 desc[UR12][R2.64+0x62], R49 ;  /* 0x0000623102004986 */ /* 0x0001e4000c10150c */
        /* <DEDUP_REMOVED lines=8> */
[----:B------:R0:W-:Y:S04]  /*36e0*/  @P5 STG.E.U16 desc[UR12][R2.64+0x70], R52 ;  /* 0x0000703402005986 */ /* 0x0001e8000c10150c */
[----:B------:R1:W-:Y:S01]  /*36f0*/  @P6 STG.E.U16 desc[UR12][R6.64+0x72], R53 ;  /* 0x0000723506006986 */ /* 0x0003e2000c10150c */
[----:B0-----:R-:W-:Y:S02]  /*3700*/  @P1 IMAD.MOV.U32 R2, RZ, RZ, R8 ;  /* 0x000000ffff021224 */ /* 0x001fe400078e0008 */
[----:B------:R-:W-:-:S05]  /*3710*/  @P1 IMAD.MOV.U32 R3, RZ, RZ, R9 ;  /* 0x000000ffff031224 */ /* 0x000fca00078e0009 */
[----:B------:R1:W-:Y:S01]  /*3720*/  @P1 STG.E.U16 desc[UR12][R2.64+0x70], R54 ;  /* 0x0000703602001986 */ /* 0x0003e2000c10150c */
[----:B------:R-:W-:Y:S05]  /*3730*/  @!P0 EXIT ;  /* 0x000000000000894d */ /* 0x000fea0003800000 */
[----:B------:R-:W-:-:S05]  /*3740*/  F2FP.BF16.F32.PACK_AB R0, RZ, R0 ;  /* 0x00000000ff00723e */ /* 0x000fca00000010ff */
[----:B------:R-:W-:Y:S01]  /*3750*/  STG.E.U16 desc[UR12][R8.64+0x72], R0 ;  /* 0x0000720008007986 */ /* 0x000fe2000c10150c */
[----:B------:R-:W-:Y:S05]  /*3760*/  EXIT ;  /* 0x000000000000794d */ /* 0x000fea0003800000 */
.L_x_10:
[----:B------:R-:W-:-:S13]  /*3770*/  ISETP.NE.AND P0, PT, R6, RZ, PT ;  /* 0x000000ff0600720c */ /* 0x000fda0003f05270 */
[----:B------:R-:W-:Y:S05]  /*3780*/  @P0 EXIT ;  /* 0x000000000000094d */ /* 0x000fea0003800000 */
[----:B------:R-:W-:Y:S01]  /*3790*/  ELECT P0, URZ, PT ;  /* 0x00000000003f782f */ /* 0x000fe20003800000 */
[----:B------:R-:W-:-:S12]  /*37a0*/  BSSY B0, `(.L_x_83) ;  /* 0x0000070000007945 */ /* 0x000fd80003800000 */
[----:B------:R-:W-:Y:S05]  /*37b0*/  @!P0 BRA `(.L_x_84) ;  /* 0x0000000400b88947 */ /* 0x000fea0003800000 */
[----:B------:R-:W-:Y:S02]  /*37c0*/  ISETP.GE.AND P0, PT, R4, 0x1, PT ;  /* 0x000000010400780c */ /* 0x000fe40003f06270 */
[----:B------:R-:W-:-:S04]  /*37d0*/  SHF.R.S32.HI R7, RZ, 0x1f, R8 ;  /* 0x0000001fff077819 */ /* 0x000fc80000011408 */
[----:B------:R-:W-:-:S07]  /*37e0*/  LEA.HI R7, R7, R8, RZ, 0x7 ;  /* 0x0000000807077211 */ /* 0x000fce00078f38ff */
[----:B------:R-:W-:Y:S05]  /*37f0*/  @!P0 BRA `(.L_x_84) ;  /* 0x0000000400a88947 */ /* 0x000fea0003800000 */
[----:B---3-5:R-:W0:Y:S01]  /*3800*/  S2R R2, SR_CTAID.X ;  /* 0x0000000000027919 */ /* 0x028e220000002500 */
[----:B------:R-:W-:Y:S01]  /*3810*/  LOP3.LUT R7, R7, 0xffffff80, RZ, 0xc0, !PT ;  /* 0xffffff8007077812 */ /* 0x000fe200078ec0ff */
[----:B------:R-:W-:Y:S01]  /*3820*/  ULDC UR4, c[0x0][0x384] ;  /* 0x0000e10000047ab9 */ /* 0x000fe20000000800 */
[----:B------:R-:W-:Y:S01]  /*3830*/  LOP3.LUT P0, RZ, R8, 0x1f, RZ, 0xc0, !PT ;  /* 0x0000001f08ff7812 */ /* 0x000fe2000780c0ff */
[----:B------:R-:W2:Y:S01]  /*3840*/  S2R R12, SR_CTAID.Y ;  /* 0x00000000000c7919 */ /* 0x000ea20000002600 */
[----:B-1----:R-:W-:Y:S01]  /*3850*/  IMAD R0, R10, R11, RZ ;  /* 0x0000000b0a007224 */ /* 0x002fe200078e02ff */
[----:B------:R-:W-:Y:S01]  /*3860*/  ULDC UR5, c[0x0][0x388] ;  /* 0x0000e20000057ab9 */ /* 0x000fe20000000800 */
[----:B------:R-:W-:Y:S01]  /*3870*/  IMAD.IADD R7, R8, 0x1, -R7 ;  /* 0x0000000108077824 */ /* 0x000fe200078e0a07 */
[----:B------:R-:W-:Y:S01]  /*3880*/  LOP3.LUT R20, R3, 0x2, RZ, 0xfc, !PT ;  /* 0x0000000203147812 */ /* 0x000fe200078efcff */
[----:B------:R-:W-:Y:S01]  /*3890*/  IMAD.MOV.U32 R6, RZ, RZ, RZ ;  /* 0x000000ffff067224 */ /* 0x000fe200078e00ff */
[----:B------:R-:W-:Y:S01]  /*38a0*/  CS2R R8, SRZ ;  /* 0x0000000000087805 */ /* 0x000fe2000001ff00 */
[----:B------:R-:W-:Y:S01]  /*38b0*/  IMAD.MOV.U32 R10, RZ, RZ, RZ ;  /* 0x000000ffff0a7224 */ /* 0x000fe200078e00ff */
[----:B------:R-:W-:Y:S01]  /*38c0*/  ISETP.NE.AND P1, PT, R7, RZ, PT ;  /* 0x000000ff0700720c */ /* 0x000fe20003f25270 */
[----:B------:R-:W-:Y:S01]  /*38d0*/  IMAD R0, R5, R0, 0x1 ;  /* 0x0000000105007424 */ /* 0x000fe200078e0200 */
[----:B------:R-:W-:Y:S01]  /*38e0*/  ISETP.NE.OR P0, PT, R7, RZ, !P0 ;  /* 0x000000ff0700720c */ /* 0x000fe20004705670 */
[----:B------:R-:W-:-:S02]  /*38f0*/  IMAD.MOV.U32 R7, RZ, RZ, 0x1 ;  /* 0x00000001ff077424 */ /* 0x000fc400078e00ff */
[----:B0-----:R-:W-:-:S04]  /*3900*/  IMAD.SHL.U32 R18, R2, 0x40, RZ ;  /* 0x0000004002127824 */ /* 0x001fc800078e00ff */
[----:B------:R-:W-:-:S04]  /*3910*/  IMAD.HI.U32 R2, R18, UR4, RZ ;  /* 0x0000000412027c27 */ /* 0x000fc8000f8e00ff */
[----:B--2---:R-:W-:Y:S01]  /*3920*/  IMAD.SHL.U32 R19, R12, 0x40, RZ ;  /* 0x000000400c137824 */ /* 0x004fe200078e00ff */
[----:B------:R-:W-:-:S07]  /*3930*/  SHF.R.U32.HI R2, RZ, UR5, R2 ;  /* 0x00000005ff027c19 */ /* 0x000fce0008011602 */
.L_x_88:
[----:B------:R-:W0:Y:S01]  /*3940*/  S2R R12, SR_CgaCtaId ;  /* 0x00000000000c7919 */ /* 0x000e220000008800 */
[----:B------:R-:W-:-:S04]  /*3950*/  MOV R11, 0x400 ;  /* 0x00000400000b7802 */ /* 0x000fc80000000f00 */
[----:B0-----:R-:W-:Y:S02]  /*3960*/  LEA R21, R12, R11, 0x18 ;  /* 0x0000000b0c157211 */ /* 0x001fe400078ec0ff */
[----:B------:R-:W-:-:S03]  /*3970*/  SHF.L.U32 R11, R7, 0x1f, RZ ;  /* 0x0000001f070b7819 */ /* 0x000fc600000006ff */
[----:B------:R-:W-:-:S07]  /*3980*/  IMAD R12, R6, 0x8, R21 ;  /* 0x00000008060c7824 */ /* 0x000fce00078e0215 */
.L_x_85:
[----:B0-----:R0:W1:Y:S02]  /*3990*/  SYNCS.PHASECHK.TRANS64.TRYWAIT P2, [R12+URZ+0x38070], R11 ;  /* 0x0380700b0c0075a7 */ /* 0x001064000804017f */
[----:B-1----:R-:W-:Y:S05]  /*39a0*/  @!P2 NANOSLEEP.SYNCS 0x989680 ;  /* 0x009896800000a95d */ /* 0x002fea0003900000 */
[----:B------:R-:W1:Y:S02]  /*39b0*/  @!P2 SYNCS.PHASECHK.TRANS64 P2, [R12+URZ+0x38070], R11 ;  /* 0x0380700b0c00a5a7 */ /* 0x000e64000804007f */
[----:B-1----:R-:W-:Y:S05]  /*39c0*/  @!P2 BRA `(.L_x_85) ;  /* 0xfffffffc00f0a947 */ /* 0x002fea000383ffff */
[----:B0-----:R-:W0:Y:S02]  /*39d0*/  @!P1 LDC R11, c[0x0][0x500] ;  /* 0x00014000ff0b9b82 */ /* 0x001e240000000800 */
[----:B0-----:R0:W-:Y:S02]  /*39e0*/  @!P1 SYNCS.ARRIVE.TRANS64 RZ, [R12+URZ+0x38000], R11 ;  /* 0x0380000b0cff99a7 */ /* 0x0011e4000800003f */
[----:B0-----:R-:W-:-:S04]  /*39f0*/  PRMT R11, R20, 0x9910, RZ ;  /* 0x00009910140b7816 */ /* 0x001fc800000000ff */
[----:B------:R-:W-:-:S13]  /*3a00*/  ISETP.NE.AND P2, PT, R11, 0x2, PT ;  /* 0x000000020b00780c */ /* 0x000fda0003f45270 */
[----:B------:R-:W-:Y:S05]  /*3a10*/  @P2 BRA `(.L_x_86) ;  /* 0x0000000000042947 */ /* 0x000fea0003800000 */
[----:B------:R-:W-:Y:S01]  /*3a20*/  BPT.TRAP 0x1 ;  /* 0x000000040000795c */ /* 0x000fe20000300000 */
.L_x_86:
[----:B------:R-:W-:Y:S05]  /*3a30*/  @P0 BRA `(.L_x_87) ;  /* 0x0000000000040947 */ /* 0x000fea0003800000 */
[----:B------:R-:W-:Y:S01]  /*3a40*/  BPT.TRAP 0x1 ;  /* 0x000000040000795c */ /* 0x000fe20000300000 */
.L_x_87:
[----:B------:R-:W0:Y:S01]  /*3a50*/  LDC R13, c[0x0][0x380] ;  /* 0x0000e000ff0d7b82 */ /* 0x000e220000000800 */
[----:B------:R-:W-:Y:S01]  /*3a60*/  R2UR UR4, R2 ;  /* 0x00000000020472ca */ /* 0x000fe200000e0000 */
[----:B------:R-:W-:Y:S01]  /*3a70*/  ULDC UR20, c[0x0][0x38c] ;  /* 0x0000e30000147ab9 */ /* 0x000fe20000000800 */
[----:B------:R-:W-:Y:S01]  /*3a80*/  R2UR UR5, R18 ;  /* 0x00000000120572ca */ /* 0x000fe200000e0000 */
[----:B------:R-:W-:Y:S01]  /*3a90*/  UISETP.NE.AND UP0, UPT, UR20, 0x1, UPT ;  /* 0x000000011400788c */ /* 0x000fe2000bf05270 */
[----:B------:R-:W-:Y:S01]  /*3aa0*/  R2UR UR17, R12 ;  /* 0x000000000c1172ca */ /* 0x000fe200000e0000 */
[C---:B------:R-:W-:Y:S01]  /*3ab0*/  VIADD R12, R10.reuse, 0x1 ;  /* 0x000000010a0c7836 */ /* 0x040fe20000000000 */
[----:B------:R-:W-:Y:S01]  /*3ac0*/  R2UR UR18, R10 ;  /* 0x000000000a1272ca */ /* 0x000fe200000e0000 */
[----:B------:R-:W1:Y:S01]  /*3ad0*/  LDC.64 R14, c[0x0][0x3b8] ;  /* 0x0000ee00ff0e7b82 */ /* 0x000e620000000a00 */
[----:B------:R-:W-:Y:S01]  /*3ae0*/  R2UR UR10, R21 ;  /* 0x00000000150a72ca */ /* 0x000fe200000e0000 */
[----:B------:R-:W-:Y:S01]  /*3af0*/  VIADD R0, R0, 0xffffffff ;  /* 0xffffffff00007836 */ /* 0x000fe20000000000 */
[----:B------:R-:W-:Y:S01]  /*3b00*/  R2UR UR16, R6 ;  /* 0x00000000061072ca */ /* 0x000fe200000e0000 */
[----:B------:R-:W-:Y:S01]  /*3b10*/  ULDC.64 UR24, c[0x0][0x198] ;  /* 0x0000660000187ab9 */ /* 0x000fe20000000a00 */
[----:B------:R-:W-:Y:S01]  /*3b20*/  R2UR UR12, R9 ;  /* 0x00000000090c72ca */ /* 0x000fe200000e0000 */
[----:B------:R-:W-:Y:S01]  /*3b30*/  ULDC.64 UR14, c[0x0][0x3b0] ;  /* 0x0000ec00000e7ab9 */ /* 0x000fe20000000a00 */
[----:B------:R-:W-:Y:S01]  /*3b40*/  @UP0 ULDC.64 UR8, c[0x0][0x390] ;  /* 0x0000e40000080ab9 */ /* 0x000fe20000000a00 */
[----:B------:R-:W1:Y:S01]  /*3b50*/  LDC.64 R16, c[0x0][0x3d8] ;  /* 0x0000f600ff107b82 */ /* 0x000e620000000a00 */
[----:B------:R-:W-:Y:S01]  /*3b60*/  R2UR UR13, R8 ;  /* 0x00000000080d72ca */ /* 0x000fe200000e0000 */
[----:B------:R-:W-:Y:S01]  /*3b70*/  ULDC.64 UR22, c[0x0][0x3d0] ;  /* 0x0000f40000167ab9 */ /* 0x000fe20000000a00 */
[----:B------:R-:W-:Y:S01]  /*3b80*/  ISETP.GT.AND P5, PT, R0, 0x1, PT ;  /* 0x000000010000780c */ /* 0x000fe20003fa4270 */
[----:B------:R-:W-:Y:S01]  /*3b90*/  VIADD R6, R6, 0x1 ;  /* 0x0000000106067836 */ /* 0x000fe20000000000 */
[----:B------:R-:W-:-:S02]  /*3ba0*/  USHF.L.U32 UR18, UR18, 0x6, URZ ;  /* 0x0000000612127899 */ /* 0x000fc4000800063f */
[----:B------:R-:W-:Y:S01]  /*3bb0*/  UIADD3 UR17, UR17, 0x38000, URZ ;  /* 0x0003800011117890 */ /* 0x000fe2000fffe03f */
[----:B0-----:R-:W-:Y:S01]  /*3bc0*/  ISETP.NE.AND P2, PT, R13, 0x1, PT ;  /* 0x000000010d00780c */ /* 0x001fe20003f45270 */
[----:B------:R-:W-:Y:S01]  /*3bd0*/  ULEA UR16, UR16, UR10, 0xd ;  /* 0x0000000a10107291 */ /* 0x000fe2000f8e683f */
[----:B------:R-:W-:Y:S01]  /*3be0*/  R2UR UR10, R19 ;  /* 0x00000000130a72ca */ /* 0x000fe200000e0000 */
[----:B------:R-:W-:Y:S01]  /*3bf0*/  UMOV UR26, 0x0 ;  /* 0x00000000001a7882 */ /* 0x000fe20000000000 */
[C---:B------:R-:W-:Y:S01]  /*3c00*/  ISETP.NE.AND P4, PT, R6.reuse, 0xe, PT ;  /* 0x0000000e0600780c */ /* 0x040fe20003f85270 */
[----:B------:R-:W-:Y:S01]  /*3c10*/  UMOV UR27, 0x10000000 ;  /* 0x10000000001b7882 */ /* 0x000fe20000000000 */
[----:B------:R-:W-:Y:S02]  /*3c20*/  UMOV UR11, UR18 ;  /* 0x00000012000b7c82 */ /* 0x000fe40008000000 */
[----:B------:R-:W-:-:S05]  /*3c30*/  SEL R6, R6, RZ, P4 ;  /* 0x000000ff06067207 */ /* 0x000fca0002000000 */
[----:B------:R-:W-:Y:S01]  /*3c40*/  @P2 IMAD.U32 R11, RZ, RZ, UR4 ;  /* 0x00000004ff0b2e24 */ /* 0x000fe2000f8e00ff */
[----:B------:R-:W-:Y:S01]  /*3c50*/  UIADD3 UR4, UP1, UR24, 0xf0, URZ ;  /* 0x000000f018047890 */ /* 0x000fe2000ff3e03f */
[----:B-1----:R-:W-:Y:S01]  /*3c60*/  IMAD R10, R8, R15, R17 ;  /* 0x0000000f080a7224 */ /* 0x002fe200078e0211 */
[----:B------:R-:W-:Y:S02]  /*3c70*/  UIADD3 UR24, UP2, UR24, 0x1f0, URZ ;  /* 0x000001f018187890 */ /* 0x000fe4000ff5e03f */
[----:B------:R-:W-:Y:S01]  /*3c80*/  @P2 R2UR UR5, R11 ;  /* 0x000000000b0522ca */ /* 0x000fe200000e0000 */
[----:B------:R-:W-:Y:S01]  /*3c90*/  IMAD R11, R9, R14, R16 ;  /* 0x0000000e090b7224 */ /* 0x000fe200078e0210 */
[----:B------:R-:W-:Y:S01]  /*3ca0*/  ISETP.NE.AND P2, PT, R12, R5, PT ;  /* 0x000000050c00720c */ /* 0x000fe20003f45270 */
[----:B------:R-:W0:Y:S03]  /*3cb0*/  LDC R14, c[0x0][0x3c8] ;  /* 0x0000f200ff0e7b82 */ /* 0x000e260000000800 */
[----:B------:R-:W-:Y:S01]  /*3cc0*/  PRMT R10, R11, 0x40, R10 ;  /* 0x000000400b0a7816 */ /* 0x000fe2000000000a */
[----:B------:R-:W-:-:S06]  /*3cd0*/  VIADD R11, R9, 0x1 ;  /* 0x00000001090b7836 */ /* 0x000fcc0000000000 */
[----:B------:R-:W-:Y:S02]  /*3ce0*/  UIADD3 UR6, -UR5, URZ, URZ ;  /* 0x0000003f05067290 */ /* 0x000fe4000fffe13f */
[----:B------:R-:W-:Y:S01]  /*3cf0*/  UMOV UR21, UR5 ;  /* 0x0000000500157c82 */ /* 0x000fe20008000000 */
[----:B------:R-:W-:-:S03]  /*3d00*/  @P2 IMAD.MOV R11, RZ, RZ, R9 ;  /* 0x000000ffff0b2224 */ /* 0x000fc600078e0209 */
[----:B------:R-:W-:Y:S01]  /*3d10*/  IMAD R13, R13, UR6, R18 ;  /* 0x000000060d0d7c24 */ /* 0x000fe2000f8e0212 */
[----:B------:R-:W-:Y:S02]  /*3d20*/  UIMAD.WIDE.U32 UR6, UR5, UR8, URZ ;  /* 0x00000008050672a5 */ /* 0x000fe4000f8e003f */
[----:B------:R-:W-:Y:S02]  /*3d30*/  UIADD3 UR8, UR16, 0x1c000, URZ ;  /* 0x0001c00010087890 */ /* 0x000fe4000fffe03f */
[----:B------:R-:W-:Y:S01]  /*3d40*/  @UP0 USHF.R.U32.HI UR21, URZ, UR9, UR7 ;  /* 0x000000093f150299 */ /* 0x000fe20008011607 */
[----:B------:R-:W-:Y:S01]  /*3d50*/  R2UR UR19, R13 ;  /* 0x000000000d1372ca */ /* 0x000fe200000e0000 */
[----:B------:R-:W-:Y:S01]  /*3d60*/  VIADD R13, R8, 0x1 ;  /* 0x00000001080d7836 */ /* 0x000fe20000000000 */
[----:B------:R-:W-:Y:S01]  /*3d70*/  R2UR UR7, R10 ;  /* 0x000000000a0772ca */ /* 0x000fe200000e0000 */
[----:B------:R-:W-:Y:S01]  /*3d80*/  UIADD3 UR6, -UR21, URZ, URZ ;  /* 0x0000003f15067290 */ /* 0x000fe2000fffe13f */
[C---:B0-----:R-:W-:Y:S01]  /*3d90*/  ISETP.NE.AND P3, PT, R11.reuse, R14, PT ;  /* 0x0000000e0b00720c */ /* 0x041fe20003f65270 */
[----:B------:R-:W-:Y:S01]  /*3da0*/  UMOV UR9, UR17 ;  /* 0x0000001100097c82 */ /* 0x000fe20008000000 */
[----:B------:R-:W-:Y:S01]  /*3db0*/  SEL R10, RZ, 0x1, P4 ;  /* 0x00000001ff0a7807 */ /* 0x000fe20002000000 */
[----:B------:R-:W-:Y:S01]  /*3dc0*/  UIMAD UR20, UR20, UR6, UR5 ;  /* 0x00000006141472a4 */ /* 0x000fe2000f8e0205 */
[----:B------:R-:W-:Y:S01]  /*3dd0*/  SEL R9, R11, RZ, P3 ;  /* 0x000000ff0b097207 */ /* 0x000fe20001800000 */
[----:B------:R-:W-:Y:S01]  /*3de0*/  UIADD3.X UR5, URZ, UR25, URZ, UP1, !UPT ;  /* 0x000000193f057290 */ /* 0x000fe20008ffe43f */
[----:B------:R-:W-:Y:S01]  /*3df0*/  LOP3.LUT R7, R7, R10, RZ, 0x3c, !PT ;  /* 0x0000000a07077212 */ /* 0x000fe200078e3cff */
[----:B------:R-:W-:Y:S01]  /*3e00*/  UIMAD UR20, UR20, UR15, UR23 ;  /* 0x0000000f141472a4 */ /* 0x000fe2000f8e0217 */
[----:B------:R-:W-:Y:S01]  /*3e10*/  SEL R10, R12, RZ, P2 ;  /* 0x000000ff0c0a7207 */ /* 0x000fe20001000000 */
[----:B------:R-:W-:-:S02]  /*3e20*/  UIMAD UR19, UR19, UR14, UR22 ;  /* 0x0000000e131372a4 */ /* 0x000fc4000f8e0216 */
[----:B------:R-:W-:Y:S02]  /*3e30*/  UPRMT UR6, UR7, 0x5410, URZ ;  /* 0x0000541007067896 */ /* 0x000fe4000800003f */
[----:B------:R-:W-:Y:S01]  /*3e40*/  UIADD3.X UR25, URZ, UR25, URZ, UP2, !UPT ;  /* 0x000000193f197290 */ /* 0x000fe200097fe43f */
[----:B------:R-:W-:-:S04]  /*3e50*/  @P3 IMAD.MOV R13, RZ, RZ, R8 ;  /* 0x000000ffff0d3224 */ /* 0x000fc800078e0208 */
[----:B------:R-:W-:Y:S02]  /*3e60*/  IMAD.MOV.U32 R8, RZ, RZ, R13 ;  /* 0x000000ffff087224 */ /* 0x000fe400078e000d */
[----:B------:R0:W-:Y:S02]  /*3e70*/  UTMALDG.4D.IM2COL [UR16], [UR4], UR6 ;  /* 0x00000010040073b4 */ /* 0x0001e40008058006 */
[----:B------:R0:W-:Y:S02]  /*3e80*/  UTMALDG.4D [UR8], [UR24], desc[UR26] ;  /* 0x00001a08180075b4 */ /* 0x0001e40008019000 */
[----:B0-----:R-:W-:Y:S05]  /*3e90*/  @P5 BRA `(.L_x_88) ;  /* 0xfffffff800a85947 */ /* 0x001fea000383ffff */
.L_x_84:
[----:B------:R-:W-:Y:S05]  /*3ea0*/  BSYNC B0 ;  /* 0x0000000000007941 */ /* 0x000fea0003800000 */
.L_x_83:
[----:B------:R-:W-:Y:S01]  /*3eb0*/  ISETP.GE.U32.AND P0, PT, R4, 0xe, PT ;  /* 0x0000000e0400780c */ /* 0x000fe20003f06070 */
[----:B------:R-:W-:-:S12]  /*3ec0*/  IMAD.MOV.U32 R5, RZ, RZ, 0x1 ;  /* 0x00000001ff057424 */ /* 0x000fd800078e00ff */
[----:B------:R-:W-:Y:S05]  /*3ed0*/  @!P0 BRA `(.L_x_89) ;  /* 0x00000000001c8947 */ /* 0x000fea0003800000 */
[----:B------:R-:W-:-:S05]  /*3ee0*/  SHF.R.U32.HI R6, RZ, 0x1, R4 ;  /* 0x00000001ff067819 */ /* 0x000fca0000011604 */
[----:B------:R-:W-:-:S05]  /*3ef0*/  IMAD.WIDE.U32 R6, R6, -0x6db6db6d, RZ ;  /* 0x9249249306067825 */ /* 0x000fca00078e00ff */
[----:B-1---5:R-:W-:-:S04]  /*3f00*/  SHF.R.U32.HI R0, RZ, 0x2, R7 ;  /* 0x00000002ff007819 */ /* 0x022fc80000011607 */
[----:B------:R-:W-:-:S04]  /*3f10*/  LOP3.LUT R0, R0, 0x1, RZ, 0xc0, !PT ;  /* 0x0000000100007812 */ /* 0x000fc800078ec0ff */
[----:B------:R-:W-:-:S04]  /*3f20*/  ISETP.NE.U32.AND P0, PT, R0, 0x1, PT ;  /* 0x000000010000780c */ /* 0x000fc80003f05070 */
[----:B------:R-:W-:-:S04]  /*3f30*/  ISETP.NE.U32.AND.EX P0, PT, RZ, RZ, PT, P0 ;  /* 0x000000ffff00720c */ /* 0x000fc80003f05100 */
[----:B------:R-:W-:-:S09]  /*3f40*/  SEL R5, RZ, 0x1, !P0 ;  /* 0x00000001ff057807 */ /* 0x000fd20004000000 */
.L_x_89:
[----:B------:R-:W-:Y:S05]  /*3f50*/  WARPSYNC.ALL ;  /* 0x0000000000007948 */ /* 0x000fea0003800000 */
[----:B------:R-:W-:-:S13]  /*3f60*/  ELECT P0, URZ, PT ;  /* 0x00000000003f782f */ /* 0x000fda0003800000 */
[----:B------:R-:W-:Y:S05]  /*3f70*/  @!P0 EXIT ;  /* 0x000000000000894d */ /* 0x000fea0003800000 */
[----:B------:R-:W-:-:S04]  /*3f80*/  LOP3.LUT R3, R3, 0x2, RZ, 0xfc, !PT ;  /* 0x0000000203037812 */ /* 0x000fc800078efcff */
[----:B------:R-:W-:-:S13]  /*3f90*/  ISETP.NE.AND P0, PT, R3, 0x3, PT ;  /* 0x000000030300780c */ /* 0x000fda0003f05270 */
[----:B------:R-:W-:Y:S05]  /*3fa0*/  @!P0 BRA `(.L_x_90) ;  /* 0x0000000000048947 */ /* 0x000fea0003800000 */
[----:B------:R-:W-:Y:S01]  /*3fb0*/  BPT.TRAP 0x1 ;  /* 0x000000040000795c */ /* 0x000fe20000300000 */
.L_x_90:
[----:B------:R-:W0:Y:S01]  /*3fc0*/  S2R R7, SR_CgaCtaId ;  /* 0x0000000000077919 */ /* 0x000e220000008800 */
[----:B---3-5:R-:W-:Y:S02]  /*3fd0*/  SHF.R.U32.HI R2, RZ, 0x1, R4 ;  /* 0x00000001ff027819 */ /* 0x028fe40000011604 */
[----:B-1----:R-:W-:-:S03]  /*3fe0*/  MOV R0, 0x400 ;  /* 0x0000040000007802 */ /* 0x002fc60000000f00 */
[----:B------:R-:W-:-:S05]  /*3ff0*/  IMAD.WIDE.U32 R2, R2, -0x6db6db6d, RZ ;  /* 0x9249249302027825 */ /* 0x000fca00078e00ff */
[----:B------:R-:W-:-:S05]  /*4000*/  SHF.R.U32.HI R3, RZ, 0x2, R3 ;  /* 0x00000002ff037819 */ /* 0x000fca0000011603 */
[----:B------:R-:W-:Y:S01]  /*4010*/  IMAD R3, R3, -0xe, R4 ;  /* 0xfffffff203037824 */ /* 0x000fe200078e0204 */
[----:B0-----:R-:W-:Y:S02]  /*4020*/  LEA R0, R7, R0, 0x18 ;  /* 0x0000000007007211 */ /* 0x001fe400078ec0ff */
[----:B------:R-:W-:-:S03]  /*4030*/  SHF.L.U32 R7, R5, 0x1f, RZ ;  /* 0x0000001f05077819 */ /* 0x000fc600000006ff */
[----:B------:R-:W-:-:S04]  /*4040*/  VIADD R0, R0, 0x38070 ;  /* 0x0003807000007836 */ /* 0x000fc80000000000 */
[----:B------:R-:W-:-:S07]  /*4050*/  IMAD R2, R3, 0x8, R0 ;  /* 0x0000000803027824 */ /* 0x000fce00078e0200 */
.L_x_91:
[----:B0-----:R0:W1:Y:S02]  /*4060*/  SYNCS.PHASECHK.TRANS64.TRYWAIT P0, [R2+URZ], R7 ;  /* 0x00000007020075a7 */ /* 0x001064000800017f */
[----:B-1----:R-:W-:Y:S05]  /*4070*/  @!P0 NANOSLEEP.SYNCS 0x989680 ;  /* 0x009896800000895d */ /* 0x002fea0003900000 */
[----:B------:R-:W1:Y:S02]  /*4080*/  @!P0 SYNCS.PHASECHK.TRANS64 P0, [R2+URZ], R7 ;  /* 0x00000007020085a7 */ /* 0x000e64000800007f */
[----:B-1----:R-:W-:Y:S05]  /*4090*/  @!P0 BRA `(.L_x_91) ;  /* 0xfffffffc00f08947 */ /* 0x002fea000383ffff */
[----:B------:R-:W-:-:S05]  /*40a0*/  VIADD R3, R3, 0x1 ;  /* 0x0000000103037836 */ /* 0x000fca0000000000 */
[----:B------:R-:W-:-:S04]  /*40b0*/  ISETP.NE.AND P0, PT, R3, 0xe, PT ;  /* 0x0000000e0300780c */ /* 0x000fc80003f05270 */
[----:B0-----:R-:W-:Y:S02]  /*40c0*/  SEL R2, RZ, 0x1, P0 ;  /* 0x00000001ff027807 */ /* 0x001fe40000000000 */
[----:B------:R-:W-:Y:S02]  /*40d0*/  SEL R3, R3, RZ, P0 ;  /* 0x000000ff03037207 */ /* 0x000fe40000000000 */
[----:B------:R-:W-:-:S03]  /*40e0*/  LOP3.LUT R7, R5, R2, RZ, 0x3c, !PT ;  /* 0x0000000205077212 */ /* 0x000fc600078e3cff */
[----:B------:R-:W-:Y:S01]  /*40f0*/  IMAD R2, R3, 0x8, R0 ;  /* 0x0000000803027824 */ /* 0x000fe200078e0200 */
[----:B------:R-:W-:-:S07]  /*4100*/  SHF.L.U32 R5, R7, 0x1f, RZ ;  /* 0x0000001f07057819 */ /* 0x000fce00000006ff */
.L_x_92:
        /* <DEDUP_REMOVED lines=11> */
.L_x_93:
        /* <DEDUP_REMOVED lines=11> */
.L_x_94:
        /* <DEDUP_REMOVED lines=11> */
.L_x_95:
        /* <DEDUP_REMOVED lines=11> */
.L_x_96:
        /* <DEDUP_REMOVED lines=11> */
.L_x_97:
        /* <DEDUP_REMOVED lines=11> */
.L_x_98:
        /* <DEDUP_REMOVED lines=11> */
.L_x_99:
        /* <DEDUP_REMOVED lines=11> */
.L_x_100:
        /* <DEDUP_REMOVED lines=11> */
.L_x_101:
        /* <DEDUP_REMOVED lines=11> */
.L_x_102:
        /* <DEDUP_REMOVED lines=11> */
.L_x_103:
        /* <DEDUP_REMOVED lines=11> */
.L_x_104:
[----:B0-----:R0:W1:Y:S02]  /*4950*/  SYNCS.PHASECHK.TRANS64.TRYWAIT P0, [R3+URZ], R0 ;  /* 0x00000000030075a7 */ /* 0x001064000800017f */
[----:B-1----:R-:W-:Y:S05]  /*4960*/  @!P0 NANOSLEEP.SYNCS 0x989680 ;  /* 0x009896800000895d */ /* 0x002fea0003900000 */
[----:B------:R-:W1:Y:S02]  /*4970*/  @!P0 SYNCS.PHASECHK.TRANS64 P0, [R3+URZ], R0 ;  /* 0x00000000030085a7 */ /* 0x000e64000800007f */
[----:B-1----:R-:W-:Y:S05]  /*4980*/  @P0 EXIT ;  /* 0x000000000000094d */ /* 0x002fea0003800000 */
[----:B------:R-:W-:Y:S05]  /*4990*/  BRA `(.L_x_104) ;  /* 0xfffffffc00ec7947 */ /* 0x000fea000383ffff */
.L_x_105:
[----:B------:R-:W-:-:S00]  /*49a0*/  BRA `(.L_x_105) ;  /* 0xfffffffc00fc7947 */ /* 0x000fc0000383ffff */
[----:B------:R-:W-:-:S00]  /*49b0*/  NOP ;  /* 0x0000000000007918 */ /* 0x000fc00000000000 */
        /* <DEDUP_REMOVED lines=12> */
.L_x_106:


//--------------------- .nv.shared._ZN7cutlass13device_kernelINS_4conv6kernel13ConvUniversalINS1_16ConvProblemShapeILNS1_8OperatorE1ELi2EEENS1_10collective14CollectiveConvINS1_46MainloopSm90TmaGmmaWarpSpecializedImplicitGemmILS5_1ELi14ELi2EN4cute5tupleIJNSA_1CILi1EEESD_SD_EEENS1_36KernelImplicitTmaWarpSpecializedSm90ELi1EEENSB_IJNSC_ILi64EEESH_NSB_IJSH_EEEEEENS_10bfloat16_tESK_NSA_8TiledMMAINSA_8MMA_AtomIJNSA_4SM904GMMA27MMA_64x64x16_F32BF16BF16_SSILNSO_5MajorE0ELSQ_1ELNSO_7ScaleInE1ELSR_1EEEEEENSA_6LayoutISE_NSB_IJNSC_ILi0EEESV_SV_EEEEENSB_IJNSA_10UnderscoreESY_SY_EEEEENS7_6detail26Sm90ImplicitGemmTileTraitsINSA_20SM90_TMA_LOAD_IM2COLENSA_14ComposedLayoutINSA_7SwizzleILi3ELi4ELi3EEENSA_18smem_ptr_flag_bitsILi16EEENSU_INSB_IJNSB_IJNSC_ILi8EEES19_EEENSB_IJSH_SD_EEENSB_IJSD_NSC_ILi14EEEEEEEEENSB_IJNSB_IJSH_NSC_ILi512EEEEEENSB_IJSD_SV_EEENSB_IJSV_NSC_ILi4096EEEEEEEEEEEEEvEENS12_INSA_13SM90_TMA_LOADENS14_IS16_S18_NSU_INSB_IJS1B_S1A_S1D_EEENSB_IJS1H_S1G_S1J_EEEEEEEvEEEENS_8epilogue10collective6detail29Sm90TmaWarpSpecializedAdapterINS1W_15DefaultEpilogueISK_NSB_IJNSB_IJlllEEESD_SV_EEES21_NS1V_6thread17LinearCombinationISK_Li1EffLNS22_9ScaleType4KindE0ELNS_15FloatRoundStyleE2ESK_EENS_4gemm15EpilogueDefaultEEEEEvvEEEEvNT_6ParamsE --------------------------
	.section	.nv.shared._ZN7cutlass13device_kernelINS_4conv6kernel13ConvUniversalINS1_16ConvProblemShapeILNS1_8OperatorE1ELi2EEENS1_10collective14CollectiveConvINS1_46MainloopSm90TmaGmmaWarpSpecializedImplicitGemmILS5_1ELi14ELi2EN4cute5tupleIJNSA_1CILi1EEESD_SD_EEENS1_36KernelImplicitTmaWarpSpecializedSm90ELi1EEENSB_IJNSC_ILi64EEESH_NSB_IJSH_EEEEEENS_10bfloat16_tESK_NSA_8TiledMMAINSA_8MMA_AtomIJNSA_4SM904GMMA27MMA_64x64x16_F32BF16BF16_SSILNSO_5MajorE0ELSQ_1ELNSO_7ScaleInE1ELSR_1EEEEEENSA_6LayoutISE_NSB_IJNSC_ILi0EEESV_SV_EEEEENSB_IJNSA_10UnderscoreESY_SY_EEEEENS7_6detail26Sm90ImplicitGemmTileTraitsINSA_20SM90_TMA_LOAD_IM2COLENSA_14ComposedLayoutINSA_7SwizzleILi3ELi4ELi3EEENSA_18smem_ptr_flag_bitsILi16EEENSU_INSB_IJNSB_IJNSC_ILi8EEES19_EEENSB_IJSH_SD_EEENSB_IJSD_NSC_ILi14EEEEEEEEENSB_IJNSB_IJSH_NSC_ILi512EEEEEENSB_IJSD_SV_EEENSB_IJSV_NSC_ILi4096EEEEEEEEEEEEEvEENS12_INSA_13SM90_TMA_LOADENS14_IS16_S18_NSU_INSB_IJS1B_S1A_S1D_EEENSB_IJS1H_S1G_S1J_EEEEEEEvEEEENS_8epilogue10collective6detail29Sm90TmaWarpSpecializedAdapterINS1W_15DefaultEpilogueISK_NSB_IJNSB_IJlllEEESD_SV_EEES21_NS1V_6thread17LinearCombinationISK_Li1EffLNS22_9ScaleType4KindE0ELNS_15FloatRoundStyleE2ESK_EENS_4gemm15EpilogueDefaultEEEEEvvEEEEvNT_6ParamsE,"aw",@nobits
	.sectionflags	@""
	.align	16
	.zero		1024


//--------------------- .nv.shared.reserved.0     --------------------------
	.section	.nv.shared.reserved.0,"aw",@nobits
	.weak		__nv_reservedSMEM_offset_0_alias
	.size		__nv_reservedSMEM_offset_0_alias, 0, 0
	.other		__nv_reservedSMEM_offset_0_alias,@"STO_CUDA_RESERVED_SHARED STV_DEFAULT"
__nv_reservedSMEM_offset_0_alias:
	.zero		0


//--------------------- .nv.global                --------------------------
	.section	.nv.global,"aw",@nobits
.nv.global:
	.type		_ZN39_INTERNAL_aa4c63f4_4_k_cu_0e3d823c_25944cute1_E,@object
	.size		_ZN39_INTERNAL_aa4c63f4_4_k_cu_0e3d823c_25944cute1_E,(_ZN39_INTERNAL_aa4c63f4_4_k_cu_0e3d823c_25944cuda3std3__45__cpo6cbeginE - _ZN39_INTERNAL_aa4c63f4_4_k_cu_0e3d823c_25944cute1_E)
_ZN39_INTERNAL_aa4c63f4_4_k_cu_0e3d823c_25944cute1_E:
	.zero		1
	.type		_ZN39_INTERNAL_aa4c63f4_4_k_cu_0e3d823c_25944cuda3std3__45__cpo6cbeginE,@object
	.size		_ZN39_INTERNAL_aa4c63f4_4_k_cu_0e3d823c_25944cuda3std3__45__cpo6cbeginE,(_ZN39_INTERNAL_aa4c63f4_4_k_cu_0e3d823c_25944cuda3std3__48in_placeE - _ZN39_INTERNAL_aa4c63f4_4_k_cu_0e3d823c_25944cuda3std3__45__cpo6cbeginE)
_ZN39_INTERNAL_aa4c63f4_4_k_cu_0e3d823c_25944cuda3std3__45__cpo6cbeginE:
	.zero		1
	.type		_ZN39_INTERNAL_aa4c63f4_4_k_cu_0e3d823c_25944cuda3std3__48in_placeE,@object
	.size		_ZN39_INTERNAL_aa4c63f4_4_k_cu_0e3d823c_25944cuda3std3__48in_placeE,(_ZN39_INTERNAL_aa4c63f4_4_k_cu_0e3d823c_25944cuda3std6ranges3__45__cpo9iter_moveE - _ZN39_INTERNAL_aa4c63f4_4_k_cu_0e3d823c_25944cuda3std3__48in_placeE)
_ZN39_INTERNAL_aa4c63f4_4_k_cu_0e3d823c_25944cuda3std3__48in_placeE:
	.zero		1
	.type		_ZN39_INTERNAL_aa4c63f4_4_k_cu_0e3d823c_25944cuda3std6ranges3__45__cpo9iter_moveE,@object
	.size		_ZN39_INTERNAL_aa4c63f4_4_k_cu_0e3d823c_25944cuda3std6ranges3__45__cpo9iter_moveE,(_ZN39_INTERNAL_aa4c63f4_4_k_cu_0e3d823c_25944cuda3std3__45__cpo5beginE - _ZN39_INTERNAL_aa4c63f4_4_k_cu_0e3d823c_25944cuda3std6ranges3__45__cpo9iter_moveE)
_ZN39_INTERNAL_aa4c63f4_4_k_cu_0e3d823c_25944cuda3std6ranges3__45__cpo9iter_moveE:
	.zero		1
	.type		_ZN39_INTERNAL_aa4c63f4_4_k_cu_0e3d823c_25944cuda3std3__45__cpo5beginE,@object
	.size		_ZN39_INTERNAL_aa4c63f4_4_k_cu_0e3d823c_25944cuda3std3__45__cpo5beginE,(_ZN39_INTERNAL_aa4c63f4_4_k_cu_0e3d823c_25944cuda3std3__441_GLOBAL__N__aa4c63f4_4_k_cu_0e3d823c_25946ignoreE - _ZN39_INTERNAL_aa4c63f4_4_k_cu_0e3d823c_25944cuda3std3__45__cpo5beginE)
_ZN39_INTERNAL_aa4c63f4_4_k_cu_0e3d823c_25944cuda3std3__45__cpo5beginE:
	.zero		1
	.type		_ZN39_INTERNAL_aa4c63f4_4_k_cu_0e3d823c_25944cuda3std3__441_GLOBAL__N__aa4c63f4_4_k_cu_0e3d823c_25946ignoreE,@object
	.size		_ZN39_INTERNAL_aa4c63f4_4_k_cu_0e3d823c_25944cuda3std3__441_GLOBAL__N__aa4c63f4_4_k_cu_0e3d823c_25946ignoreE,(_ZN39_INTERNAL_aa4c63f4_4_k_cu_0e3d823c_25944cute7productE - _ZN39_INTERNAL_aa4c63f4_4_k_cu_0e3d823c_25944cuda3std3__441_GLOBAL__N__aa4c63f4_4_k_cu_0e3d823c_25946ignoreE)
_ZN39_INTERNAL_aa4c63f4_4_k_cu_0e3d823c_25944cuda3std3__441_GLOBAL__N__aa4c63f4_4_k_cu_0e3d823c_25946ignoreE:
	.zero		1
	.type		_ZN39_INTERNAL_aa4c63f4_4_k_cu_0e3d823c_25944cute7productE,@object
	.size		_ZN39_INTERNAL_aa4c63f4_4_k_cu_0e3d823c_25944cute7productE,(_ZN39_INTERNAL_aa4c63f4_4_k_cu_0e3d823c_25944cuda3std3__45__cpo3endE - _ZN39_INTERNAL_aa4c63f4_4_k_cu_0e3d823c_25944cute7productE)
_ZN39_INTERNAL_aa4c63f4_4_k_cu_0e3d823c_25944cute7productE:
	.zero		1
	.type		_ZN39_INTERNAL_aa4c63f4_4_k_cu_0e3d823c_25944cuda3std3__45__cpo3endE,@object
	.size		_ZN39_INTERNAL_aa4c63f4_4_k_cu_0e3d823c_25944cuda3std3__45__cpo3endE,(_ZN39_INTERNAL_aa4c63f4_4_k_cu_0e3d823c_25944cuda3std3__419piecewise_constructE - _ZN39_INTERNAL_aa4c63f4_4_k_cu_0e3d823c_25944cuda3std3__45__cpo3endE)
_ZN39_INTERNAL_aa4c63f4_4_k_cu_0e3d823c_25944cuda3std3__45__cpo3endE:
	.zero		1
	.type		_ZN39_INTERNAL_aa4c63f4_4_k_cu_0e3d823c_25944cuda3std3__419piecewise_constructE,@object
	.size		_ZN39_INTERNAL_aa4c63f4_4_k_cu_0e3d823c_25944cuda3std3__419piecewise_constructE,(_ZN39_INTERNAL_aa4c63f4_4_k_cu_0e3d823c_25944cuda3std3__45__cpo4cendE - _ZN39_INTERNAL_aa4c63f4_4_k_cu_0e3d823c_25944cuda3std3__419piecewise_constructE)
_ZN39_INTERNAL_aa4c63f4_4_k_cu_0e3d823c_25944cuda3std3__419piecewise_constructE:
	.zero		1
	.type		_ZN39_INTERNAL_aa4c63f4_4_k_cu_0e3d823c_25944cuda3std3__45__cpo4cendE,@object
	.size		_ZN39_INTERNAL_aa4c63f4_4_k_cu_0e3d823c_25944cuda3std3__45__cpo4cendE,(_ZN39_INTERNAL_aa4c63f4_4_k_cu_0e3d823c_25944cuda3std6ranges3__45__cpo4swapE - _ZN39_INTERNAL_aa4c63f4_4_k_cu_0e3d823c_25944cuda3std3__45__cpo4cendE)
_ZN39_INTERNAL_aa4c63f4_4_k_cu_0e3d823c_25944cuda3std3__45__cpo4cendE:
	.zero		1
	.type		_ZN39_INTERNAL_aa4c63f4_4_k_cu_0e3d823c_25944cuda3std6ranges3__45__cpo4swapE,@object
	.size		_ZN39_INTERNAL_aa4c63f4_4_k_cu_0e3d823c_25944cuda3std6ranges3__45__cpo4swapE,(.L_7 - _ZN39_INTERNAL_aa4c63f4_4_k_cu_0e3d823c_25944cuda3std6ranges3__45__cpo4swapE)
_ZN39_INTERNAL_aa4c63f4_4_k_cu_0e3d823c_25944cuda3std6ranges3__45__cpo4swapE:
	.zero		1
.L_7:


//--------------------- .nv.constant0._ZN7cutlass13device_kernelINS_4conv6kernel13ConvUniversalINS1_16ConvProblemShapeILNS1_8OperatorE1ELi2EEENS1_10collective14CollectiveConvINS1_46MainloopSm90TmaGmmaWarpSpecializedImplicitGemmILS5_1ELi14ELi2EN4cute5tupleIJNSA_1CILi1EEESD_SD_EEENS1_36KernelImplicitTmaWarpSpecializedSm90ELi1EEENSB_IJNSC_ILi64EEESH_NSB_IJSH_EEEEEENS_10bfloat16_tESK_NSA_8TiledMMAINSA_8MMA_AtomIJNSA_4SM904GMMA27MMA_64x64x16_F32BF16BF16_SSILNSO_5MajorE0ELSQ_1ELNSO_7ScaleInE1ELSR_1EEEEEENSA_6LayoutISE_NSB_IJNSC_ILi0EEESV_SV_EEEEENSB_IJNSA_10UnderscoreESY_SY_EEEEENS7_6detail26Sm90ImplicitGemmTileTraitsINSA_20SM90_TMA_LOAD_IM2COLENSA_14ComposedLayoutINSA_7SwizzleILi3ELi4ELi3EEENSA_18smem_ptr_flag_bitsILi16EEENSU_INSB_IJNSB_IJNSC_ILi8EEES19_EEENSB_IJSH_SD_EEENSB_IJSD_NSC_ILi14EEEEEEEEENSB_IJNSB_IJSH_NSC_ILi512EEEEEENSB_IJSD_SV_EEENSB_IJSV_NSC_ILi4096EEEEEEEEEEEEEvEENS12_INSA_13SM90_TMA_LOADENS14_IS16_S18_NSU_INSB_IJS1B_S1A_S1D_EEENSB_IJS1H_S1G_S1J_EEEEEEEvEEEENS_8epilogue10collective6detail29Sm90TmaWarpSpecializedAdapterINS1W_15DefaultEpilogueISK_NSB_IJNSB_IJlllEEESD_SV_EEES21_NS1V_6thread17LinearCombinationISK_Li1EffLNS22_9ScaleType4KindE0ELNS_15FloatRoundStyleE2ESK_EENS_4gemm15EpilogueDefaultEEEEEvvEEEEvNT_6ParamsE --------------------------
	.section	.nv.constant0._ZN7cutlass13device_kernelINS_4conv6kernel13ConvUniversalINS1_16ConvProblemShapeILNS1_8OperatorE1ELi2EEENS1_10collective14CollectiveConvINS1_46MainloopSm90TmaGmmaWarpSpecializedImplicitGemmILS5_1ELi14ELi2EN4cute5tupleIJNSA_1CILi1EEESD_SD_EEENS1_36KernelImplicitTmaWarpSpecializedSm90ELi1EEENSB_IJNSC_ILi64EEESH_NSB_IJSH_EEEEEENS_10bfloat16_tESK_NSA_8TiledMMAINSA_8MMA_AtomIJNSA_4SM904GMMA27MMA_64x64x16_F32BF16BF16_SSILNSO_5MajorE0ELSQ_1ELNSO_7ScaleInE1ELSR_1EEEEEENSA_6LayoutISE_NSB_IJNSC_ILi0EEESV_SV_EEEEENSB_IJNSA_10UnderscoreESY_SY_EEEEENS7_6detail26Sm90ImplicitGemmTileTraitsINSA_20SM90_TMA_LOAD_IM2COLENSA_14ComposedLayoutINSA_7SwizzleILi3ELi4ELi3EEENSA_18smem_ptr_flag_bitsILi16EEENSU_INSB_IJNSB_IJNSC_ILi8EEES19_EEENSB_IJSH_SD_EEENSB_IJSD_NSC_ILi14EEEEEEEEENSB_IJNSB_IJSH_NSC_ILi512EEEEEENSB_IJSD_SV_EEENSB_IJSV_NSC_ILi4096EEEEEEEEEEEEEvEENS12_INSA_13SM90_TMA_LOADENS14_IS16_S18_NSU_INSB_IJS1B_S1A_S1D_EEENSB_IJS1H_S1G_S1J_EEEEEEEvEEEENS_8epilogue10collective6detail29Sm90TmaWarpSpecializedAdapterINS1W_15DefaultEpilogueISK_NSB_IJNSB_IJlllEEESD_SV_EEES21_NS1V_6thread17LinearCombinationISK_Li1EffLNS22_9ScaleType4KindE0ELNS_15FloatRoundStyleE2ESK_EENS_4gemm15EpilogueDefaultEEEEEvvEEEEvNT_6ParamsE,"a",@progbits
	.sectionflags	@""
	.align	4
.nv.constant0._ZN7cutlass13device_kernelINS_4conv6kernel13ConvUniversalINS1_16ConvProblemShapeILNS1_8OperatorE1ELi2EEENS1_10collective14CollectiveConvINS1_46MainloopSm90TmaGmmaWarpSpecializedImplicitGemmILS5_1ELi14ELi2EN4cute5tupleIJNSA_1CILi1EEESD_SD_EEENS1_36KernelImplicitTmaWarpSpecializedSm90ELi1EEENSB_IJNSC_ILi64EEESH_NSB_IJSH_EEEEEENS_10bfloat16_tESK_NSA_8TiledMMAINSA_8MMA_AtomIJNSA_4SM904GMMA27MMA_64x64x16_F32BF16BF16_SSILNSO_5MajorE0ELSQ_1ELNSO_7ScaleInE1ELSR_1EEEEEENSA_6LayoutISE_NSB_IJNSC_ILi0EEESV_SV_EEEEENSB_IJNSA_10UnderscoreESY_SY_EEEEENS7_6detail26Sm90ImplicitGemmTileTraitsINSA_20SM90_TMA_LOAD_IM2COLENSA_14ComposedLayoutINSA_7SwizzleILi3ELi4ELi3EEENSA_18smem_ptr_flag_bitsILi16EEENSU_INSB_IJNSB_IJNSC_ILi8EEES19_EEENSB_IJSH_SD_EEENSB_IJSD_NSC_ILi14EEEEEEEEENSB_IJNSB_IJSH_NSC_ILi512EEEEEENSB_IJSD_SV_EEENSB_IJSV_NSC_ILi4096EEEEEEEEEEEEEvEENS12_INSA_13SM90_TMA_LOADENS14_IS16_S18_NSU_INSB_IJS1B_S1A_S1D_EEENSB_IJS1H_S1G_S1J_EEEEEEEvEEEENS_8epilogue10collective6detail29Sm90TmaWarpSpecializedAdapterINS1W_15DefaultEpilogueISK_NSB_IJNSB_IJlllEEESD_SV_EEES21_NS1V_6thread17LinearCombinationISK_Li1EffLNS22_9ScaleType4KindE0ELNS_15FloatRoundStyleE2ESK_EENS_4gemm15EpilogueDefaultEEEEEvvEEEEvNT_6ParamsE:
	.zero		1536


//--------------------- SYMBOLS --------------------------

	.type		.nv.reservedSmem.offset0,@object
	.size		.nv.reservedSmem.offset0,0x4
